//
// Generated by NVIDIA NVVM Compiler
//
// Compiler Build ID: CL-36424714
// Cuda compilation tools, release 13.0, V13.0.88
// Based on NVVM 20.0.0
//

.version 9.0
.target sm_100
.address_size 64

	// .globl	mymatmul_kernel0
// _ZZ16mymatmul_kernel0E11data_shared has been demoted
// _ZZ16mymatmul_kernel0E13kernel_shared has been demoted

.visible .entry mymatmul_kernel0(
	.param .u64 .ptr .align 1 mymatmul_kernel0_param_0,
	.param .u64 .ptr .align 1 mymatmul_kernel0_param_1,
	.param .u64 .ptr .align 1 mymatmul_kernel0_param_2
)
.maxntid 32
{
	.local .align 16 .b8 	__local_depot0[16384];
	.reg .b64 	%SP;
	.reg .b64 	%SPL;
	.reg .pred 	%p<9>;
	.reg .b32 	%r<83>;
	.reg .b32 	%f<442>;
	.reg .b64 	%rd<38>;
	// demoted variable
	.shared .align 4 .b8 _ZZ16mymatmul_kernel0E11data_shared[4096];
	// demoted variable
	.shared .align 4 .b8 _ZZ16mymatmul_kernel0E13kernel_shared[8192];
	mov.u64 	%SPL, __local_depot0;
	add.u64 	%rd1, %SPL, 0;
	mov.b32 	%r75, 0;
$L__BB0_1:
	mul.wide.u32 	%rd16, %r75, 4;
	add.s64 	%rd17, %rd1, %rd16;
	mov.f32 	%f65, 0f00000000;
	st.local.v2.f32 	[%rd17], {%f65, %f65};
	st.local.v2.f32 	[%rd17+8192], {%f65, %f65};
	st.local.v2.f32 	[%rd17+512], {%f65, %f65};
	st.local.v2.f32 	[%rd17+8704], {%f65, %f65};
	st.local.v2.f32 	[%rd17+1024], {%f65, %f65};
	st.local.v2.f32 	[%rd17+9216], {%f65, %f65};
	st.local.v2.f32 	[%rd17+1536], {%f65, %f65};
	st.local.v2.f32 	[%rd17+9728], {%f65, %f65};
	st.local.v2.f32 	[%rd17+2048], {%f65, %f65};
	st.local.v2.f32 	[%rd17+10240], {%f65, %f65};
	st.local.v2.f32 	[%rd17+2560], {%f65, %f65};
	st.local.v2.f32 	[%rd17+10752], {%f65, %f65};
	st.local.v2.f32 	[%rd17+3072], {%f65, %f65};
	st.local.v2.f32 	[%rd17+11264], {%f65, %f65};
	st.local.v2.f32 	[%rd17+3584], {%f65, %f65};
	st.local.v2.f32 	[%rd17+11776], {%f65, %f65};
	st.local.v2.f32 	[%rd17+4096], {%f65, %f65};
	st.local.v2.f32 	[%rd17+12288], {%f65, %f65};
	st.local.v2.f32 	[%rd17+4608], {%f65, %f65};
	st.local.v2.f32 	[%rd17+12800], {%f65, %f65};
	st.local.v2.f32 	[%rd17+5120], {%f65, %f65};
	st.local.v2.f32 	[%rd17+13312], {%f65, %f65};
	st.local.v2.f32 	[%rd17+5632], {%f65, %f65};
	st.local.v2.f32 	[%rd17+13824], {%f65, %f65};
	st.local.v2.f32 	[%rd17+6144], {%f65, %f65};
	st.local.v2.f32 	[%rd17+14336], {%f65, %f65};
	st.local.v2.f32 	[%rd17+6656], {%f65, %f65};
	st.local.v2.f32 	[%rd17+14848], {%f65, %f65};
	st.local.v2.f32 	[%rd17+7168], {%f65, %f65};
	st.local.v2.f32 	[%rd17+15360], {%f65, %f65};
	st.local.v2.f32 	[%rd17+7680], {%f65, %f65};
	st.local.v2.f32 	[%rd17+15872], {%f65, %f65};
	add.s32 	%r75, %r75, 2;
	setp.ne.s32 	%p1, %r75, 128;
	@%p1 bra 	$L__BB0_1;
	ld.param.u64 	%rd34, [mymatmul_kernel0_param_1];
	ld.param.u64 	%rd33, [mymatmul_kernel0_param_0];
	mov.u32 	%r3, %ctaid.x;
	shl.b32 	%r29, %r3, 15;
	mov.u32 	%r4, %tid.x;
	or.b32  	%r30, %r29, %r4;
	shl.b32 	%r31, %r4, 8;
	or.b32  	%r32, %r30, %r31;
	and.b32  	%r5, %r32, 2147228675;
	shl.b32 	%r33, %r3, 9;
	and.b32  	%r6, %r33, 3584;
	or.b32  	%r7, %r6, %r4;
	shl.b32 	%r34, %r4, 7;
	and.b32  	%r8, %r34, 128;
	shl.b32 	%r35, %r4, 2;
	mov.u32 	%r36, _ZZ16mymatmul_kernel0E11data_shared;
	add.s32 	%r9, %r36, %r35;
	mov.u32 	%r37, _ZZ16mymatmul_kernel0E13kernel_shared;
	add.s32 	%r10, %r37, %r35;
	and.b32  	%r38, %r34, 3840;
	add.s32 	%r11, %r36, %r38;
	cvta.to.global.u64 	%rd2, %rd34;
	cvta.to.global.u64 	%rd3, %rd33;
	mov.b32 	%r76, 0;
$L__BB0_3:
	bar.sync 	0;
	shl.b32 	%r40, %r76, 2;
	add.s32 	%r41, %r5, %r40;
	mul.wide.u32 	%rd18, %r41, 4;
	add.s64 	%rd19, %rd3, %rd18;
	ld.global.nc.f32 	%f66, [%rd19];
	st.shared.f32 	[%r9], %f66;
	ld.global.nc.f32 	%f67, [%rd19+32768];
	st.shared.f32 	[%r9+128], %f67;
	ld.global.nc.f32 	%f68, [%rd19+65536];
	st.shared.f32 	[%r9+256], %f68;
	ld.global.nc.f32 	%f69, [%rd19+98304];
	st.shared.f32 	[%r9+384], %f69;
	ld.global.nc.f32 	%f70, [%rd19+131072];
	st.shared.f32 	[%r9+512], %f70;
	ld.global.nc.f32 	%f71, [%rd19+163840];
	st.shared.f32 	[%r9+640], %f71;
	ld.global.nc.f32 	%f72, [%rd19+196608];
	st.shared.f32 	[%r9+768], %f72;
	ld.global.nc.f32 	%f73, [%rd19+229376];
	st.shared.f32 	[%r9+896], %f73;
	ld.global.nc.f32 	%f74, [%rd19+262144];
	st.shared.f32 	[%r9+1024], %f74;
	ld.global.nc.f32 	%f75, [%rd19+294912];
	st.shared.f32 	[%r9+1152], %f75;
	ld.global.nc.f32 	%f76, [%rd19+327680];
	st.shared.f32 	[%r9+1280], %f76;
	ld.global.nc.f32 	%f77, [%rd19+360448];
	st.shared.f32 	[%r9+1408], %f77;
	ld.global.nc.f32 	%f78, [%rd19+393216];
	st.shared.f32 	[%r9+1536], %f78;
	ld.global.nc.f32 	%f79, [%rd19+425984];
	st.shared.f32 	[%r9+1664], %f79;
	ld.global.nc.f32 	%f80, [%rd19+458752];
	st.shared.f32 	[%r9+1792], %f80;
	ld.global.nc.f32 	%f81, [%rd19+491520];
	st.shared.f32 	[%r9+1920], %f81;
	ld.global.nc.f32 	%f82, [%rd19+524288];
	st.shared.f32 	[%r9+2048], %f82;
	ld.global.nc.f32 	%f83, [%rd19+557056];
	st.shared.f32 	[%r9+2176], %f83;
	ld.global.nc.f32 	%f84, [%rd19+589824];
	st.shared.f32 	[%r9+2304], %f84;
	ld.global.nc.f32 	%f85, [%rd19+622592];
	st.shared.f32 	[%r9+2432], %f85;
	ld.global.nc.f32 	%f86, [%rd19+655360];
	st.shared.f32 	[%r9+2560], %f86;
	ld.global.nc.f32 	%f87, [%rd19+688128];
	st.shared.f32 	[%r9+2688], %f87;
	ld.global.nc.f32 	%f88, [%rd19+720896];
	st.shared.f32 	[%r9+2816], %f88;
	ld.global.nc.f32 	%f89, [%rd19+753664];
	st.shared.f32 	[%r9+2944], %f89;
	ld.global.nc.f32 	%f90, [%rd19+786432];
	st.shared.f32 	[%r9+3072], %f90;
	ld.global.nc.f32 	%f91, [%rd19+819200];
	st.shared.f32 	[%r9+3200], %f91;
	ld.global.nc.f32 	%f92, [%rd19+851968];
	st.shared.f32 	[%r9+3328], %f92;
	ld.global.nc.f32 	%f93, [%rd19+884736];
	st.shared.f32 	[%r9+3456], %f93;
	ld.global.nc.f32 	%f94, [%rd19+917504];
	st.shared.f32 	[%r9+3584], %f94;
	ld.global.nc.f32 	%f95, [%rd19+950272];
	st.shared.f32 	[%r9+3712], %f95;
	ld.global.nc.f32 	%f96, [%rd19+983040];
	st.shared.f32 	[%r9+3840], %f96;
	ld.global.nc.f32 	%f97, [%rd19+1015808];
	st.shared.f32 	[%r9+3968], %f97;
	shl.b32 	%r42, %r76, 14;
	or.b32  	%r43, %r7, %r42;
	mul.wide.u32 	%rd20, %r43, 4;
	add.s64 	%rd21, %rd2, %rd20;
	ld.global.nc.f32 	%f98, [%rd21];
	st.shared.f32 	[%r10], %f98;
	ld.global.nc.f32 	%f99, [%rd21+128];
	st.shared.f32 	[%r10+128], %f99;
	ld.global.nc.f32 	%f100, [%rd21+256];
	st.shared.f32 	[%r10+256], %f100;
	ld.global.nc.f32 	%f101, [%rd21+384];
	st.shared.f32 	[%r10+384], %f101;
	ld.global.nc.f32 	%f102, [%rd21+512];
	st.shared.f32 	[%r10+512], %f102;
	ld.global.nc.f32 	%f103, [%rd21+640];
	st.shared.f32 	[%r10+640], %f103;
	ld.global.nc.f32 	%f104, [%rd21+768];
	st.shared.f32 	[%r10+768], %f104;
	ld.global.nc.f32 	%f105, [%rd21+896];
	st.shared.f32 	[%r10+896], %f105;
	ld.global.nc.f32 	%f106, [%rd21+1024];
	st.shared.f32 	[%r10+1024], %f106;
	ld.global.nc.f32 	%f107, [%rd21+1152];
	st.shared.f32 	[%r10+1152], %f107;
	ld.global.nc.f32 	%f108, [%rd21+1280];
	st.shared.f32 	[%r10+1280], %f108;
	ld.global.nc.f32 	%f109, [%rd21+1408];
	st.shared.f32 	[%r10+1408], %f109;
	ld.global.nc.f32 	%f110, [%rd21+1536];
	st.shared.f32 	[%r10+1536], %f110;
	ld.global.nc.f32 	%f111, [%rd21+1664];
	st.shared.f32 	[%r10+1664], %f111;
	ld.global.nc.f32 	%f112, [%rd21+1792];
	st.shared.f32 	[%r10+1792], %f112;
	ld.global.nc.f32 	%f113, [%rd21+1920];
	st.shared.f32 	[%r10+1920], %f113;
	ld.global.nc.f32 	%f114, [%rd21+16384];
	st.shared.f32 	[%r10+2048], %f114;
	ld.global.nc.f32 	%f115, [%rd21+16512];
	st.shared.f32 	[%r10+2176], %f115;
	ld.global.nc.f32 	%f116, [%rd21+16640];
	st.shared.f32 	[%r10+2304], %f116;
	ld.global.nc.f32 	%f117, [%rd21+16768];
	st.shared.f32 	[%r10+2432], %f117;
	ld.global.nc.f32 	%f118, [%rd21+16896];
	st.shared.f32 	[%r10+2560], %f118;
	ld.global.nc.f32 	%f119, [%rd21+17024];
	st.shared.f32 	[%r10+2688], %f119;
	ld.global.nc.f32 	%f120, [%rd21+17152];
	st.shared.f32 	[%r10+2816], %f120;
	ld.global.nc.f32 	%f121, [%rd21+17280];
	st.shared.f32 	[%r10+2944], %f121;
	ld.global.nc.f32 	%f122, [%rd21+17408];
	st.shared.f32 	[%r10+3072], %f122;
	ld.global.nc.f32 	%f123, [%rd21+17536];
	st.shared.f32 	[%r10+3200], %f123;
	ld.global.nc.f32 	%f124, [%rd21+17664];
	st.shared.f32 	[%r10+3328], %f124;
	ld.global.nc.f32 	%f125, [%rd21+17792];
	st.shared.f32 	[%r10+3456], %f125;
	ld.global.nc.f32 	%f126, [%rd21+17920];
	st.shared.f32 	[%r10+3584], %f126;
	ld.global.nc.f32 	%f127, [%rd21+18048];
	st.shared.f32 	[%r10+3712], %f127;
	ld.global.nc.f32 	%f128, [%rd21+18176];
	st.shared.f32 	[%r10+3840], %f128;
	ld.global.nc.f32 	%f129, [%rd21+18304];
	st.shared.f32 	[%r10+3968], %f129;
	ld.global.nc.f32 	%f130, [%rd21+32768];
	st.shared.f32 	[%r10+4096], %f130;
	ld.global.nc.f32 	%f131, [%rd21+32896];
	st.shared.f32 	[%r10+4224], %f131;
	ld.global.nc.f32 	%f132, [%rd21+33024];
	st.shared.f32 	[%r10+4352], %f132;
	ld.global.nc.f32 	%f133, [%rd21+33152];
	st.shared.f32 	[%r10+4480], %f133;
	ld.global.nc.f32 	%f134, [%rd21+33280];
	st.shared.f32 	[%r10+4608], %f134;
	ld.global.nc.f32 	%f135, [%rd21+33408];
	st.shared.f32 	[%r10+4736], %f135;
	ld.global.nc.f32 	%f136, [%rd21+33536];
	st.shared.f32 	[%r10+4864], %f136;
	ld.global.nc.f32 	%f137, [%rd21+33664];
	st.shared.f32 	[%r10+4992], %f137;
	ld.global.nc.f32 	%f138, [%rd21+33792];
	st.shared.f32 	[%r10+5120], %f138;
	ld.global.nc.f32 	%f139, [%rd21+33920];
	st.shared.f32 	[%r10+5248], %f139;
	ld.global.nc.f32 	%f140, [%rd21+34048];
	st.shared.f32 	[%r10+5376], %f140;
	ld.global.nc.f32 	%f141, [%rd21+34176];
	st.shared.f32 	[%r10+5504], %f141;
	ld.global.nc.f32 	%f142, [%rd21+34304];
	st.shared.f32 	[%r10+5632], %f142;
	ld.global.nc.f32 	%f143, [%rd21+34432];
	st.shared.f32 	[%r10+5760], %f143;
	ld.global.nc.f32 	%f144, [%rd21+34560];
	st.shared.f32 	[%r10+5888], %f144;
	ld.global.nc.f32 	%f145, [%rd21+34688];
	st.shared.f32 	[%r10+6016], %f145;
	ld.global.nc.f32 	%f146, [%rd21+49152];
	st.shared.f32 	[%r10+6144], %f146;
	ld.global.nc.f32 	%f147, [%rd21+49280];
	st.shared.f32 	[%r10+6272], %f147;
	ld.global.nc.f32 	%f148, [%rd21+49408];
	st.shared.f32 	[%r10+6400], %f148;
	ld.global.nc.f32 	%f149, [%rd21+49536];
	st.shared.f32 	[%r10+6528], %f149;
	ld.global.nc.f32 	%f150, [%rd21+49664];
	st.shared.f32 	[%r10+6656], %f150;
	ld.global.nc.f32 	%f151, [%rd21+49792];
	st.shared.f32 	[%r10+6784], %f151;
	ld.global.nc.f32 	%f152, [%rd21+49920];
	st.shared.f32 	[%r10+6912], %f152;
	ld.global.nc.f32 	%f153, [%rd21+50048];
	st.shared.f32 	[%r10+7040], %f153;
	ld.global.nc.f32 	%f154, [%rd21+50176];
	st.shared.f32 	[%r10+7168], %f154;
	ld.global.nc.f32 	%f155, [%rd21+50304];
	st.shared.f32 	[%r10+7296], %f155;
	ld.global.nc.f32 	%f156, [%rd21+50432];
	st.shared.f32 	[%r10+7424], %f156;
	ld.global.nc.f32 	%f157, [%rd21+50560];
	st.shared.f32 	[%r10+7552], %f157;
	ld.global.nc.f32 	%f158, [%rd21+50688];
	st.shared.f32 	[%r10+7680], %f158;
	ld.global.nc.f32 	%f159, [%rd21+50816];
	st.shared.f32 	[%r10+7808], %f159;
	ld.global.nc.f32 	%f160, [%rd21+50944];
	st.shared.f32 	[%r10+7936], %f160;
	ld.global.nc.f32 	%f161, [%rd21+51072];
	st.shared.f32 	[%r10+8064], %f161;
	bar.sync 	0;
	ld.shared.f32 	%f1, [%r11];
	ld.shared.f32 	%f2, [%r11+16];
	ld.shared.f32 	%f3, [%r11+32];
	ld.shared.f32 	%f4, [%r11+48];
	ld.shared.f32 	%f5, [%r11+64];
	ld.shared.f32 	%f6, [%r11+80];
	ld.shared.f32 	%f7, [%r11+96];
	ld.shared.f32 	%f8, [%r11+112];
	ld.shared.f32 	%f9, [%r11+128];
	ld.shared.f32 	%f10, [%r11+144];
	ld.shared.f32 	%f11, [%r11+160];
	ld.shared.f32 	%f12, [%r11+176];
	ld.shared.f32 	%f13, [%r11+192];
	ld.shared.f32 	%f14, [%r11+208];
	ld.shared.f32 	%f15, [%r11+224];
	ld.shared.f32 	%f16, [%r11+240];
	mov.b32 	%r77, 0;
$L__BB0_4:
	add.s32 	%r44, %r8, %r77;
	shl.b32 	%r45, %r44, 2;
	add.s32 	%r47, %r37, %r45;
	ld.shared.f32 	%f162, [%r47+1024];
	ld.shared.f32 	%f163, [%r47];
	mul.wide.u32 	%rd22, %r77, 4;
	add.s64 	%rd23, %rd1, %rd22;
	ld.local.f32 	%f164, [%rd23];
	fma.rn.f32 	%f165, %f1, %f163, %f164;
	st.local.f32 	[%rd23], %f165;
	ld.local.f32 	%f166, [%rd23+8192];
	fma.rn.f32 	%f167, %f1, %f162, %f166;
	st.local.f32 	[%rd23+8192], %f167;
	ld.local.f32 	%f168, [%rd23+512];
	fma.rn.f32 	%f169, %f2, %f163, %f168;
	st.local.f32 	[%rd23+512], %f169;
	ld.local.f32 	%f170, [%rd23+8704];
	fma.rn.f32 	%f171, %f2, %f162, %f170;
	st.local.f32 	[%rd23+8704], %f171;
	ld.local.f32 	%f172, [%rd23+1024];
	fma.rn.f32 	%f173, %f3, %f163, %f172;
	st.local.f32 	[%rd23+1024], %f173;
	ld.local.f32 	%f174, [%rd23+9216];
	fma.rn.f32 	%f175, %f3, %f162, %f174;
	st.local.f32 	[%rd23+9216], %f175;
	ld.local.f32 	%f176, [%rd23+1536];
	fma.rn.f32 	%f177, %f4, %f163, %f176;
	st.local.f32 	[%rd23+1536], %f177;
	ld.local.f32 	%f178, [%rd23+9728];
	fma.rn.f32 	%f179, %f4, %f162, %f178;
	st.local.f32 	[%rd23+9728], %f179;
	ld.local.f32 	%f180, [%rd23+2048];
	fma.rn.f32 	%f181, %f5, %f163, %f180;
	st.local.f32 	[%rd23+2048], %f181;
	ld.local.f32 	%f182, [%rd23+10240];
	fma.rn.f32 	%f183, %f5, %f162, %f182;
	st.local.f32 	[%rd23+10240], %f183;
	ld.local.f32 	%f184, [%rd23+2560];
	fma.rn.f32 	%f185, %f6, %f163, %f184;
	st.local.f32 	[%rd23+2560], %f185;
	ld.local.f32 	%f186, [%rd23+10752];
	fma.rn.f32 	%f187, %f6, %f162, %f186;
	st.local.f32 	[%rd23+10752], %f187;
	ld.local.f32 	%f188, [%rd23+3072];
	fma.rn.f32 	%f189, %f7, %f163, %f188;
	st.local.f32 	[%rd23+3072], %f189;
	ld.local.f32 	%f190, [%rd23+11264];
	fma.rn.f32 	%f191, %f7, %f162, %f190;
	st.local.f32 	[%rd23+11264], %f191;
	ld.local.f32 	%f192, [%rd23+3584];
	fma.rn.f32 	%f193, %f8, %f163, %f192;
	st.local.f32 	[%rd23+3584], %f193;
	ld.local.f32 	%f194, [%rd23+11776];
	fma.rn.f32 	%f195, %f8, %f162, %f194;
	st.local.f32 	[%rd23+11776], %f195;
	ld.local.f32 	%f196, [%rd23+4096];
	fma.rn.f32 	%f197, %f9, %f163, %f196;
	st.local.f32 	[%rd23+4096], %f197;
	ld.local.f32 	%f198, [%rd23+12288];
	fma.rn.f32 	%f199, %f9, %f162, %f198;
	st.local.f32 	[%rd23+12288], %f199;
	ld.local.f32 	%f200, [%rd23+4608];
	fma.rn.f32 	%f201, %f10, %f163, %f200;
	st.local.f32 	[%rd23+4608], %f201;
	ld.local.f32 	%f202, [%rd23+12800];
	fma.rn.f32 	%f203, %f10, %f162, %f202;
	st.local.f32 	[%rd23+12800], %f203;
	ld.local.f32 	%f204, [%rd23+5120];
	fma.rn.f32 	%f205, %f11, %f163, %f204;
	st.local.f32 	[%rd23+5120], %f205;
	ld.local.f32 	%f206, [%rd23+13312];
	fma.rn.f32 	%f207, %f11, %f162, %f206;
	st.local.f32 	[%rd23+13312], %f207;
	ld.local.f32 	%f208, [%rd23+5632];
	fma.rn.f32 	%f209, %f12, %f163, %f208;
	st.local.f32 	[%rd23+5632], %f209;
	ld.local.f32 	%f210, [%rd23+13824];
	fma.rn.f32 	%f211, %f12, %f162, %f210;
	st.local.f32 	[%rd23+13824], %f211;
	ld.local.f32 	%f212, [%rd23+6144];
	fma.rn.f32 	%f213, %f13, %f163, %f212;
	st.local.f32 	[%rd23+6144], %f213;
	ld.local.f32 	%f214, [%rd23+14336];
	fma.rn.f32 	%f215, %f13, %f162, %f214;
	st.local.f32 	[%rd23+14336], %f215;
	ld.local.f32 	%f216, [%rd23+6656];
	fma.rn.f32 	%f217, %f14, %f163, %f216;
	st.local.f32 	[%rd23+6656], %f217;
	ld.local.f32 	%f218, [%rd23+14848];
	fma.rn.f32 	%f219, %f14, %f162, %f218;
	st.local.f32 	[%rd23+14848], %f219;
	ld.local.f32 	%f220, [%rd23+7168];
	fma.rn.f32 	%f221, %f15, %f163, %f220;
	st.local.f32 	[%rd23+7168], %f221;
	ld.local.f32 	%f222, [%rd23+15360];
	fma.rn.f32 	%f223, %f15, %f162, %f222;
	st.local.f32 	[%rd23+15360], %f223;
	ld.local.f32 	%f224, [%rd23+7680];
	fma.rn.f32 	%f225, %f16, %f163, %f224;
	st.local.f32 	[%rd23+7680], %f225;
	ld.local.f32 	%f226, [%rd23+15872];
	fma.rn.f32 	%f227, %f16, %f162, %f226;
	st.local.f32 	[%rd23+15872], %f227;
	add.s32 	%r77, %r77, 1;
	setp.ne.s32 	%p2, %r77, 128;
	@%p2 bra 	$L__BB0_4;
	ld.shared.f32 	%f17, [%r11+4];
	ld.shared.f32 	%f18, [%r11+20];
	ld.shared.f32 	%f19, [%r11+36];
	ld.shared.f32 	%f20, [%r11+52];
	ld.shared.f32 	%f21, [%r11+68];
	ld.shared.f32 	%f22, [%r11+84];
	ld.shared.f32 	%f23, [%r11+100];
	ld.shared.f32 	%f24, [%r11+116];
	ld.shared.f32 	%f25, [%r11+132];
	ld.shared.f32 	%f26, [%r11+148];
	ld.shared.f32 	%f27, [%r11+164];
	ld.shared.f32 	%f28, [%r11+180];
	ld.shared.f32 	%f29, [%r11+196];
	ld.shared.f32 	%f30, [%r11+212];
	ld.shared.f32 	%f31, [%r11+228];
	ld.shared.f32 	%f32, [%r11+244];
	mov.b32 	%r78, 0;
$L__BB0_6:
	add.s32 	%r49, %r8, %r78;
	shl.b32 	%r50, %r49, 2;
	add.s32 	%r52, %r50, %r37;
	ld.shared.f32 	%f228, [%r52+3072];
	ld.shared.f32 	%f229, [%r52+2048];
	mul.wide.u32 	%rd24, %r78, 4;
	add.s64 	%rd25, %rd1, %rd24;
	ld.local.f32 	%f230, [%rd25];
	fma.rn.f32 	%f231, %f17, %f229, %f230;
	st.local.f32 	[%rd25], %f231;
	ld.local.f32 	%f232, [%rd25+8192];
	fma.rn.f32 	%f233, %f17, %f228, %f232;
	st.local.f32 	[%rd25+8192], %f233;
	ld.local.f32 	%f234, [%rd25+512];
	fma.rn.f32 	%f235, %f18, %f229, %f234;
	st.local.f32 	[%rd25+512], %f235;
	ld.local.f32 	%f236, [%rd25+8704];
	fma.rn.f32 	%f237, %f18, %f228, %f236;
	st.local.f32 	[%rd25+8704], %f237;
	ld.local.f32 	%f238, [%rd25+1024];
	fma.rn.f32 	%f239, %f19, %f229, %f238;
	st.local.f32 	[%rd25+1024], %f239;
	ld.local.f32 	%f240, [%rd25+9216];
	fma.rn.f32 	%f241, %f19, %f228, %f240;
	st.local.f32 	[%rd25+9216], %f241;
	ld.local.f32 	%f242, [%rd25+1536];
	fma.rn.f32 	%f243, %f20, %f229, %f242;
	st.local.f32 	[%rd25+1536], %f243;
	ld.local.f32 	%f244, [%rd25+9728];
	fma.rn.f32 	%f245, %f20, %f228, %f244;
	st.local.f32 	[%rd25+9728], %f245;
	ld.local.f32 	%f246, [%rd25+2048];
	fma.rn.f32 	%f247, %f21, %f229, %f246;
	st.local.f32 	[%rd25+2048], %f247;
	ld.local.f32 	%f248, [%rd25+10240];
	fma.rn.f32 	%f249, %f21, %f228, %f248;
	st.local.f32 	[%rd25+10240], %f249;
	ld.local.f32 	%f250, [%rd25+2560];
	fma.rn.f32 	%f251, %f22, %f229, %f250;
	st.local.f32 	[%rd25+2560], %f251;
	ld.local.f32 	%f252, [%rd25+10752];
	fma.rn.f32 	%f253, %f22, %f228, %f252;
	st.local.f32 	[%rd25+10752], %f253;
	ld.local.f32 	%f254, [%rd25+3072];
	fma.rn.f32 	%f255, %f23, %f229, %f254;
	st.local.f32 	[%rd25+3072], %f255;
	ld.local.f32 	%f256, [%rd25+11264];
	fma.rn.f32 	%f257, %f23, %f228, %f256;
	st.local.f32 	[%rd25+11264], %f257;
	ld.local.f32 	%f258, [%rd25+3584];
	fma.rn.f32 	%f259, %f24, %f229, %f258;
	st.local.f32 	[%rd25+3584], %f259;
	ld.local.f32 	%f260, [%rd25+11776];
	fma.rn.f32 	%f261, %f24, %f228, %f260;
	st.local.f32 	[%rd25+11776], %f261;
	ld.local.f32 	%f262, [%rd25+4096];
	fma.rn.f32 	%f263, %f25, %f229, %f262;
	st.local.f32 	[%rd25+4096], %f263;
	ld.local.f32 	%f264, [%rd25+12288];
	fma.rn.f32 	%f265, %f25, %f228, %f264;
	st.local.f32 	[%rd25+12288], %f265;
	ld.local.f32 	%f266, [%rd25+4608];
	fma.rn.f32 	%f267, %f26, %f229, %f266;
	st.local.f32 	[%rd25+4608], %f267;
	ld.local.f32 	%f268, [%rd25+12800];
	fma.rn.f32 	%f269, %f26, %f228, %f268;
	st.local.f32 	[%rd25+12800], %f269;
	ld.local.f32 	%f270, [%rd25+5120];
	fma.rn.f32 	%f271, %f27, %f229, %f270;
	st.local.f32 	[%rd25+5120], %f271;
	ld.local.f32 	%f272, [%rd25+13312];
	fma.rn.f32 	%f273, %f27, %f228, %f272;
	st.local.f32 	[%rd25+13312], %f273;
	ld.local.f32 	%f274, [%rd25+5632];
	fma.rn.f32 	%f275, %f28, %f229, %f274;
	st.local.f32 	[%rd25+5632], %f275;
	ld.local.f32 	%f276, [%rd25+13824];
	fma.rn.f32 	%f277, %f28, %f228, %f276;
	st.local.f32 	[%rd25+13824], %f277;
	ld.local.f32 	%f278, [%rd25+6144];
	fma.rn.f32 	%f279, %f29, %f229, %f278;
	st.local.f32 	[%rd25+6144], %f279;
	ld.local.f32 	%f280, [%rd25+14336];
	fma.rn.f32 	%f281, %f29, %f228, %f280;
	st.local.f32 	[%rd25+14336], %f281;
	ld.local.f32 	%f282, [%rd25+6656];
	fma.rn.f32 	%f283, %f30, %f229, %f282;
	st.local.f32 	[%rd25+6656], %f283;
	ld.local.f32 	%f284, [%rd25+14848];
	fma.rn.f32 	%f285, %f30, %f228, %f284;
	st.local.f32 	[%rd25+14848], %f285;
	ld.local.f32 	%f286, [%rd25+7168];
	fma.rn.f32 	%f287, %f31, %f229, %f286;
	st.local.f32 	[%rd25+7168], %f287;
	ld.local.f32 	%f288, [%rd25+15360];
	fma.rn.f32 	%f289, %f31, %f228, %f288;
	st.local.f32 	[%rd25+15360], %f289;
	ld.local.f32 	%f290, [%rd25+7680];
	fma.rn.f32 	%f291, %f32, %f229, %f290;
	st.local.f32 	[%rd25+7680], %f291;
	ld.local.f32 	%f292, [%rd25+15872];
	fma.rn.f32 	%f293, %f32, %f228, %f292;
	st.local.f32 	[%rd25+15872], %f293;
	add.s32 	%r78, %r78, 1;
	setp.ne.s32 	%p3, %r78, 128;
	@%p3 bra 	$L__BB0_6;
	ld.shared.f32 	%f33, [%r11+8];
	ld.shared.f32 	%f34, [%r11+24];
	ld.shared.f32 	%f35, [%r11+40];
	ld.shared.f32 	%f36, [%r11+56];
	ld.shared.f32 	%f37, [%r11+72];
	ld.shared.f32 	%f38, [%r11+88];
	ld.shared.f32 	%f39, [%r11+104];
	ld.shared.f32 	%f40, [%r11+120];
	ld.shared.f32 	%f41, [%r11+136];
	ld.shared.f32 	%f42, [%r11+152];
	ld.shared.f32 	%f43, [%r11+168];
	ld.shared.f32 	%f44, [%r11+184];
	ld.shared.f32 	%f45, [%r11+200];
	ld.shared.f32 	%f46, [%r11+216];
	ld.shared.f32 	%f47, [%r11+232];
	ld.shared.f32 	%f48, [%r11+248];
	mov.b32 	%r79, 0;
$L__BB0_8:
	add.s32 	%r54, %r8, %r79;
	shl.b32 	%r55, %r54, 2;
	add.s32 	%r57, %r55, %r37;
	ld.shared.f32 	%f294, [%r57+5120];
	ld.shared.f32 	%f295, [%r57+4096];
	mul.wide.u32 	%rd26, %r79, 4;
	add.s64 	%rd27, %rd1, %rd26;
	ld.local.f32 	%f296, [%rd27];
	fma.rn.f32 	%f297, %f33, %f295, %f296;
	st.local.f32 	[%rd27], %f297;
	ld.local.f32 	%f298, [%rd27+8192];
	fma.rn.f32 	%f299, %f33, %f294, %f298;
	st.local.f32 	[%rd27+8192], %f299;
	ld.local.f32 	%f300, [%rd27+512];
	fma.rn.f32 	%f301, %f34, %f295, %f300;
	st.local.f32 	[%rd27+512], %f301;
	ld.local.f32 	%f302, [%rd27+8704];
	fma.rn.f32 	%f303, %f34, %f294, %f302;
	st.local.f32 	[%rd27+8704], %f303;
	ld.local.f32 	%f304, [%rd27+1024];
	fma.rn.f32 	%f305, %f35, %f295, %f304;
	st.local.f32 	[%rd27+1024], %f305;
	ld.local.f32 	%f306, [%rd27+9216];
	fma.rn.f32 	%f307, %f35, %f294, %f306;
	st.local.f32 	[%rd27+9216], %f307;
	ld.local.f32 	%f308, [%rd27+1536];
	fma.rn.f32 	%f309, %f36, %f295, %f308;
	st.local.f32 	[%rd27+1536], %f309;
	ld.local.f32 	%f310, [%rd27+9728];
	fma.rn.f32 	%f311, %f36, %f294, %f310;
	st.local.f32 	[%rd27+9728], %f311;
	ld.local.f32 	%f312, [%rd27+2048];
	fma.rn.f32 	%f313, %f37, %f295, %f312;
	st.local.f32 	[%rd27+2048], %f313;
	ld.local.f32 	%f314, [%rd27+10240];
	fma.rn.f32 	%f315, %f37, %f294, %f314;
	st.local.f32 	[%rd27+10240], %f315;
	ld.local.f32 	%f316, [%rd27+2560];
	fma.rn.f32 	%f317, %f38, %f295, %f316;
	st.local.f32 	[%rd27+2560], %f317;
	ld.local.f32 	%f318, [%rd27+10752];
	fma.rn.f32 	%f319, %f38, %f294, %f318;
	st.local.f32 	[%rd27+10752], %f319;
	ld.local.f32 	%f320, [%rd27+3072];
	fma.rn.f32 	%f321, %f39, %f295, %f320;
	st.local.f32 	[%rd27+3072], %f321;
	ld.local.f32 	%f322, [%rd27+11264];
	fma.rn.f32 	%f323, %f39, %f294, %f322;
	st.local.f32 	[%rd27+11264], %f323;
	ld.local.f32 	%f324, [%rd27+3584];
	fma.rn.f32 	%f325, %f40, %f295, %f324;
	st.local.f32 	[%rd27+3584], %f325;
	ld.local.f32 	%f326, [%rd27+11776];
	fma.rn.f32 	%f327, %f40, %f294, %f326;
	st.local.f32 	[%rd27+11776], %f327;
	ld.local.f32 	%f328, [%rd27+4096];
	fma.rn.f32 	%f329, %f41, %f295, %f328;
	st.local.f32 	[%rd27+4096], %f329;
	ld.local.f32 	%f330, [%rd27+12288];
	fma.rn.f32 	%f331, %f41, %f294, %f330;
	st.local.f32 	[%rd27+12288], %f331;
	ld.local.f32 	%f332, [%rd27+4608];
	fma.rn.f32 	%f333, %f42, %f295, %f332;
	st.local.f32 	[%rd27+4608], %f333;
	ld.local.f32 	%f334, [%rd27+12800];
	fma.rn.f32 	%f335, %f42, %f294, %f334;
	st.local.f32 	[%rd27+12800], %f335;
	ld.local.f32 	%f336, [%rd27+5120];
	fma.rn.f32 	%f337, %f43, %f295, %f336;
	st.local.f32 	[%rd27+5120], %f337;
	ld.local.f32 	%f338, [%rd27+13312];
	fma.rn.f32 	%f339, %f43, %f294, %f338;
	st.local.f32 	[%rd27+13312], %f339;
	ld.local.f32 	%f340, [%rd27+5632];
	fma.rn.f32 	%f341, %f44, %f295, %f340;
	st.local.f32 	[%rd27+5632], %f341;
	ld.local.f32 	%f342, [%rd27+13824];
	fma.rn.f32 	%f343, %f44, %f294, %f342;
	st.local.f32 	[%rd27+13824], %f343;
	ld.local.f32 	%f344, [%rd27+6144];
	fma.rn.f32 	%f345, %f45, %f295, %f344;
	st.local.f32 	[%rd27+6144], %f345;
	ld.local.f32 	%f346, [%rd27+14336];
	fma.rn.f32 	%f347, %f45, %f294, %f346;
	st.local.f32 	[%rd27+14336], %f347;
	ld.local.f32 	%f348, [%rd27+6656];
	fma.rn.f32 	%f349, %f46, %f295, %f348;
	st.local.f32 	[%rd27+6656], %f349;
	ld.local.f32 	%f350, [%rd27+14848];
	fma.rn.f32 	%f351, %f46, %f294, %f350;
	st.local.f32 	[%rd27+14848], %f351;
	ld.local.f32 	%f352, [%rd27+7168];
	fma.rn.f32 	%f353, %f47, %f295, %f352;
	st.local.f32 	[%rd27+7168], %f353;
	ld.local.f32 	%f354, [%rd27+15360];
	fma.rn.f32 	%f355, %f47, %f294, %f354;
	st.local.f32 	[%rd27+15360], %f355;
	ld.local.f32 	%f356, [%rd27+7680];
	fma.rn.f32 	%f357, %f48, %f295, %f356;
	st.local.f32 	[%rd27+7680], %f357;
	ld.local.f32 	%f358, [%rd27+15872];
	fma.rn.f32 	%f359, %f48, %f294, %f358;
	st.local.f32 	[%rd27+15872], %f359;
	add.s32 	%r79, %r79, 1;
	setp.ne.s32 	%p4, %r79, 128;
	@%p4 bra 	$L__BB0_8;
	ld.shared.f32 	%f49, [%r11+12];
	ld.shared.f32 	%f50, [%r11+28];
	ld.shared.f32 	%f51, [%r11+44];
	ld.shared.f32 	%f52, [%r11+60];
	ld.shared.f32 	%f53, [%r11+76];
	ld.shared.f32 	%f54, [%r11+92];
	ld.shared.f32 	%f55, [%r11+108];
	ld.shared.f32 	%f56, [%r11+124];
	ld.shared.f32 	%f57, [%r11+140];
	ld.shared.f32 	%f58, [%r11+156];
	ld.shared.f32 	%f59, [%r11+172];
	ld.shared.f32 	%f60, [%r11+188];
	ld.shared.f32 	%f61, [%r11+204];
	ld.shared.f32 	%f62, [%r11+220];
	ld.shared.f32 	%f63, [%r11+236];
	ld.shared.f32 	%f64, [%r11+252];
	mov.b32 	%r80, 0;
$L__BB0_10:
	add.s32 	%r59, %r8, %r80;
	shl.b32 	%r60, %r59, 2;
	add.s32 	%r62, %r60, %r37;
	ld.shared.f32 	%f360, [%r62+7168];
	ld.shared.f32 	%f361, [%r62+6144];
	mul.wide.u32 	%rd28, %r80, 4;
	add.s64 	%rd29, %rd1, %rd28;
	ld.local.f32 	%f362, [%rd29];
	fma.rn.f32 	%f363, %f49, %f361, %f362;
	st.local.f32 	[%rd29], %f363;
	ld.local.f32 	%f364, [%rd29+8192];
	fma.rn.f32 	%f365, %f49, %f360, %f364;
	st.local.f32 	[%rd29+8192], %f365;
	ld.local.f32 	%f366, [%rd29+512];
	fma.rn.f32 	%f367, %f50, %f361, %f366;
	st.local.f32 	[%rd29+512], %f367;
	ld.local.f32 	%f368, [%rd29+8704];
	fma.rn.f32 	%f369, %f50, %f360, %f368;
	st.local.f32 	[%rd29+8704], %f369;
	ld.local.f32 	%f370, [%rd29+1024];
	fma.rn.f32 	%f371, %f51, %f361, %f370;
	st.local.f32 	[%rd29+1024], %f371;
	ld.local.f32 	%f372, [%rd29+9216];
	fma.rn.f32 	%f373, %f51, %f360, %f372;
	st.local.f32 	[%rd29+9216], %f373;
	ld.local.f32 	%f374, [%rd29+1536];
	fma.rn.f32 	%f375, %f52, %f361, %f374;
	st.local.f32 	[%rd29+1536], %f375;
	ld.local.f32 	%f376, [%rd29+9728];
	fma.rn.f32 	%f377, %f52, %f360, %f376;
	st.local.f32 	[%rd29+9728], %f377;
	ld.local.f32 	%f378, [%rd29+2048];
	fma.rn.f32 	%f379, %f53, %f361, %f378;
	st.local.f32 	[%rd29+2048], %f379;
	ld.local.f32 	%f380, [%rd29+10240];
	fma.rn.f32 	%f381, %f53, %f360, %f380;
	st.local.f32 	[%rd29+10240], %f381;
	ld.local.f32 	%f382, [%rd29+2560];
	fma.rn.f32 	%f383, %f54, %f361, %f382;
	st.local.f32 	[%rd29+2560], %f383;
	ld.local.f32 	%f384, [%rd29+10752];
	fma.rn.f32 	%f385, %f54, %f360, %f384;
	st.local.f32 	[%rd29+10752], %f385;
	ld.local.f32 	%f386, [%rd29+3072];
	fma.rn.f32 	%f387, %f55, %f361, %f386;
	st.local.f32 	[%rd29+3072], %f387;
	ld.local.f32 	%f388, [%rd29+11264];
	fma.rn.f32 	%f389, %f55, %f360, %f388;
	st.local.f32 	[%rd29+11264], %f389;
	ld.local.f32 	%f390, [%rd29+3584];
	fma.rn.f32 	%f391, %f56, %f361, %f390;
	st.local.f32 	[%rd29+3584], %f391;
	ld.local.f32 	%f392, [%rd29+11776];
	fma.rn.f32 	%f393, %f56, %f360, %f392;
	st.local.f32 	[%rd29+11776], %f393;
	ld.local.f32 	%f394, [%rd29+4096];
	fma.rn.f32 	%f395, %f57, %f361, %f394;
	st.local.f32 	[%rd29+4096], %f395;
	ld.local.f32 	%f396, [%rd29+12288];
	fma.rn.f32 	%f397, %f57, %f360, %f396;
	st.local.f32 	[%rd29+12288], %f397;
	ld.local.f32 	%f398, [%rd29+4608];
	fma.rn.f32 	%f399, %f58, %f361, %f398;
	st.local.f32 	[%rd29+4608], %f399;
	ld.local.f32 	%f400, [%rd29+12800];
	fma.rn.f32 	%f401, %f58, %f360, %f400;
	st.local.f32 	[%rd29+12800], %f401;
	ld.local.f32 	%f402, [%rd29+5120];
	fma.rn.f32 	%f403, %f59, %f361, %f402;
	st.local.f32 	[%rd29+5120], %f403;
	ld.local.f32 	%f404, [%rd29+13312];
	fma.rn.f32 	%f405, %f59, %f360, %f404;
	st.local.f32 	[%rd29+13312], %f405;
	ld.local.f32 	%f406, [%rd29+5632];
	fma.rn.f32 	%f407, %f60, %f361, %f406;
	st.local.f32 	[%rd29+5632], %f407;
	ld.local.f32 	%f408, [%rd29+13824];
	fma.rn.f32 	%f409, %f60, %f360, %f408;
	st.local.f32 	[%rd29+13824], %f409;
	ld.local.f32 	%f410, [%rd29+6144];
	fma.rn.f32 	%f411, %f61, %f361, %f410;
	st.local.f32 	[%rd29+6144], %f411;
	ld.local.f32 	%f412, [%rd29+14336];
	fma.rn.f32 	%f413, %f61, %f360, %f412;
	st.local.f32 	[%rd29+14336], %f413;
	ld.local.f32 	%f414, [%rd29+6656];
	fma.rn.f32 	%f415, %f62, %f361, %f414;
	st.local.f32 	[%rd29+6656], %f415;
	ld.local.f32 	%f416, [%rd29+14848];
	fma.rn.f32 	%f417, %f62, %f360, %f416;
	st.local.f32 	[%rd29+14848], %f417;
	ld.local.f32 	%f418, [%rd29+7168];
	fma.rn.f32 	%f419, %f63, %f361, %f418;
	st.local.f32 	[%rd29+7168], %f419;
	ld.local.f32 	%f420, [%rd29+15360];
	fma.rn.f32 	%f421, %f63, %f360, %f420;
	st.local.f32 	[%rd29+15360], %f421;
	ld.local.f32 	%f422, [%rd29+7680];
	fma.rn.f32 	%f423, %f64, %f361, %f422;
	st.local.f32 	[%rd29+7680], %f423;
	ld.local.f32 	%f424, [%rd29+15872];
	fma.rn.f32 	%f425, %f64, %f360, %f424;
	st.local.f32 	[%rd29+15872], %f425;
	add.s32 	%r80, %r80, 1;
	setp.ne.s32 	%p5, %r80, 128;
	@%p5 bra 	$L__BB0_10;
	add.s32 	%r76, %r76, 1;
	setp.ne.s32 	%p6, %r76, 256;
	@%p6 bra 	$L__BB0_3;
	ld.param.u64 	%rd35, [mymatmul_kernel0_param_2];
	shl.b32 	%r64, %r3, 17;
	and.b32  	%r65, %r64, 2146435072;
	shl.b32 	%r66, %r4, 15;
	and.b32  	%r67, %r66, 983040;
	or.b32  	%r68, %r65, %r67;
	or.b32  	%r71, %r68, %r6;
	add.s32 	%r22, %r71, %r8;
	add.s64 	%rd4, %rd1, 8208;
	cvta.to.global.u64 	%rd30, %rd35;
	add.s64 	%rd5, %rd30, 1024;
	mov.b32 	%r81, 0;
$L__BB0_13:
	shl.b32 	%r73, %r81, 12;
	add.s32 	%r74, %r22, %r73;
	mul.wide.u32 	%rd31, %r81, 512;
	add.s64 	%rd37, %rd4, %rd31;
	mul.wide.u32 	%rd32, %r74, 4;
	add.s64 	%rd36, %rd5, %rd32;
	mov.b32 	%r82, 0;
$L__BB0_14:
	ld.local.v4.f32 	{%f426, %f427, %f428, %f429}, [%rd37+-8208];
	st.global.f32 	[%rd36+-1024], %f426;
	ld.local.v4.f32 	{%f430, %f431, %f432, %f433}, [%rd37+-16];
	st.global.f32 	[%rd36], %f430;
	st.global.f32 	[%rd36+-1020], %f427;
	st.global.f32 	[%rd36+4], %f431;
	st.global.f32 	[%rd36+-1016], %f428;
	st.global.f32 	[%rd36+8], %f432;
	st.global.f32 	[%rd36+-1012], %f429;
	st.global.f32 	[%rd36+12], %f433;
	ld.local.v4.f32 	{%f434, %f435, %f436, %f437}, [%rd37+-8192];
	st.global.f32 	[%rd36+-1008], %f434;
	ld.local.v4.f32 	{%f438, %f439, %f440, %f441}, [%rd37];
	st.global.f32 	[%rd36+16], %f438;
	st.global.f32 	[%rd36+-1004], %f435;
	st.global.f32 	[%rd36+20], %f439;
	st.global.f32 	[%rd36+-1000], %f436;
	st.global.f32 	[%rd36+24], %f440;
	st.global.f32 	[%rd36+-996], %f437;
	st.global.f32 	[%rd36+28], %f441;
	add.s32 	%r82, %r82, 8;
	add.s64 	%rd37, %rd37, 32;
	add.s64 	%rd36, %rd36, 32;
	setp.ne.s32 	%p7, %r82, 128;
	@%p7 bra 	$L__BB0_14;
	add.s32 	%r81, %r81, 1;
	setp.ne.s32 	%p8, %r81, 16;
	@%p8 bra 	$L__BB0_13;
	ret;

}


// ===== COMPILED SASS (sm_100) =====

	.target	sm_100

	.elftype	@"ET_EXEC"


//--------------------- .note.nv.tkinfo           --------------------------
	.section	.note.nv.tkinfo,"",@"SHT_NOTE"
	.sectionflags	@"SHF_NOTE_NV_TKINFO"
	.tkinfo
        /*0018*/ 	.word	0x00000002
        /*0030*/ 	.string	""
        /*0030*/ 	.string	"ptxas"
        /*0030*/ 	.string	"Cuda compilation tools, release 13.0, V13.0.88"
        /*0030*/ 	.string	"Build cuda_13.0.r13.0/compiler.36424714_0"
        /*0030*/ 	.string	"-arch sm_100 -m 64 "



//--------------------- .note.nv.cuinfo           --------------------------
	.section	.note.nv.cuinfo,"",@"SHT_NOTE"
	.sectionflags	@"SHF_NOTE_NV_CUINFO"
        /*0018*/ 	.short	0x0002
        /*001a*/ 	.short	0x0064
        /*001c*/ 	.short	0x0082
	.zero		2


//--------------------- .nv.info                  --------------------------
	.section	.nv.info,"",@"SHT_CUDA_INFO"
	.align	4


	//----- nvinfo : EIATTR_REGCOUNT
	.align		4
        /*0000*/ 	.byte	0x04, 0x2f
        /*0002*/ 	.short	(.L_1 - .L_0)
	.align		4
.L_0:
        /*0004*/ 	.word	index@(mymatmul_kernel0)
        /*0008*/ 	.word	0x00000060


	//----- nvinfo : EIATTR_FRAME_SIZE
	.align		4
.L_1:
        /*000c*/ 	.byte	0x04, 0x11
        /*000e*/ 	.short	(.L_3 - .L_2)
	.align		4
.L_2:
        /*0010*/ 	.word	index@(mymatmul_kernel0)
        /*0014*/ 	.word	0x00004000


	//----- nvinfo : EIATTR_MIN_STACK_SIZE
	.align		4
.L_3:
        /*0018*/ 	.byte	0x04, 0x12
        /*001a*/ 	.short	(.L_5 - .L_4)
	.align		4
.L_4:
        /*001c*/ 	.word	index@(mymatmul_kernel0)
        /*0020*/ 	.word	0x00004000
.L_5:


//--------------------- .nv.compat                --------------------------
	.section	.nv.compat,"",@"SHT_CUDA_COMPAT_INFO"
	.align	4
        /*0000*/ 	.byte	0x02, 0x09, 0x00, 0x00, 0x02, 0x02, 0x01, 0x00, 0x02, 0x05, 0x05, 0x00, 0x03, 0x07, 0x01, 0x01
        /*0010*/ 	.byte	0x02, 0x03, 0x00, 0x00, 0x02, 0x06, 0x01, 0x00, 0x04, 0x0b, 0x08, 0x00, 0x09, 0x00, 0x00, 0x00
        /*0020*/ 	.byte	0x00, 0x00, 0x00, 0x00


//--------------------- .nv.info.mymatmul_kernel0 --------------------------
	.section	.nv.info.mymatmul_kernel0,"",@"SHT_CUDA_INFO"
	.sectionflags	@""
	.align	4


	//----- nvinfo : EIATTR_CUDA_API_VERSION
	.align		4
        /*0000*/ 	.byte	0x04, 0x37
        /*0002*/ 	.short	(.L_7 - .L_6)
.L_6:
        /*0004*/ 	.word	0x00000082


	//----- nvinfo : EIATTR_KPARAM_INFO
	.align		4
.L_7:
        /*0008*/ 	.byte	0x04, 0x17
        /*000a*/ 	.short	(.L_9 - .L_8)
.L_8:
        /*000c*/ 	.word	0x00000000
        /*0010*/ 	.short	0x0002
        /*0012*/ 	.short	0x0010
        /*0014*/ 	.byte	0x00, 0xf5, 0x21, 0x00


	//----- nvinfo : EIATTR_KPARAM_INFO
	.align		4
.L_9:
        /*0018*/ 	.byte	0x04, 0x17
        /*001a*/ 	.short	(.L_11 - .L_10)
.L_10:
        /*001c*/ 	.word	0x00000000
        /*0020*/ 	.short	0x0001
        /*0022*/ 	.short	0x0008
        /*0024*/ 	.byte	0x00, 0xf5, 0x21, 0x00


	//----- nvinfo : EIATTR_KPARAM_INFO
	.align		4
.L_11:
        /*0028*/ 	.byte	0x04, 0x17
        /*002a*/ 	.short	(.L_13 - .L_12)
.L_12:
        /*002c*/ 	.word	0x00000000
        /*0030*/ 	.short	0x0000
        /*0032*/ 	.short	0x0000
        /*0034*/ 	.byte	0x00, 0xf5, 0x21, 0x00


	//----- nvinfo : EIATTR_SPARSE_MMA_MASK
	.align		4
.L_13:
        /*0038*/ 	.byte	0x03, 0x50
        /*003a*/ 	.short	0x0000


	//----- nvinfo : EIATTR_MAXREG_COUNT
	.align		4
        /*003c*/ 	.byte	0x03, 0x1b
        /*003e*/ 	.short	0x00ff


	//----- nvinfo : EIATTR_NUM_BARRIERS
	.align		4
        /*0040*/ 	.byte	0x02, 0x4c
        /*0042*/ 	.byte	0x01
	.zero		1


	//----- nvinfo : EIATTR_MERCURY_ISA_VERSION
	.align		4
        /*0044*/ 	.byte	0x03, 0x5f
        /*0046*/ 	.short	0x0101


	//----- nvinfo : EIATTR_VRC_CTA_INIT_COUNT
	.align		4
        /*0048*/ 	.byte	0x02, 0x4a
	.zero		1
	.zero		1


	//----- nvinfo : EIATTR_EXIT_INSTR_OFFSETS
	.align		4
        /*004c*/ 	.byte	0x04, 0x1c
        /*004e*/ 	.short	(.L_15 - .L_14)


	//   ....[0]....
.L_14:
        /*0050*/ 	.word	0x000040f0


	//----- nvinfo : EIATTR_MAX_THREADS
	.align		4
.L_15:
        /*0054*/ 	.byte	0x04, 0x05
        /*0056*/ 	.short	(.L_17 - .L_16)
.L_16:
        /*0058*/ 	.word	0x00000020
        /*005c*/ 	.word	0x00000001
        /*0060*/ 	.word	0x00000001


	//----- nvinfo : EIATTR_CBANK_PARAM_SIZE
	.align		4
.L_17:
        /*0064*/ 	.byte	0x03, 0x19
        /*0066*/ 	.short	0x0018


	//----- nvinfo : EIATTR_PARAM_CBANK
	.align		4
        /*0068*/ 	.byte	0x04, 0x0a
        /*006a*/ 	.short	(.L_19 - .L_18)
	.align		4
.L_18:
        /*006c*/ 	.word	index@(.nv.constant0.mymatmul_kernel0)
        /*0070*/ 	.short	0x0380
        /*0072*/ 	.short	0x0018


	//----- nvinfo : EIATTR_SW_WAR
	.align		4
.L_19:
        /*0074*/ 	.byte	0x04, 0x36
        /*0076*/ 	.short	(.L_21 - .L_20)
.L_20:
        /*0078*/ 	.word	0x00000008
.L_21:


//--------------------- .nv.callgraph             --------------------------
	.section	.nv.callgraph,"",@"SHT_CUDA_CALLGRAPH"
	.align	4
	.sectionentsize	8
	.align		4
        /*0000*/ 	.word	0x00000000
	.align		4
        /*0004*/ 	.word	0xffffffff
	.align		4
        /*0008*/ 	.word	0x00000000
	.align		4
        /*000c*/ 	.word	0xfffffffe
	.align		4
        /*0010*/ 	.word	0x00000000
	.align		4
        /*0014*/ 	.word	0xfffffffd
	.align		4
        /*0018*/ 	.word	0x00000000
	.align		4
        /*001c*/ 	.word	0xfffffffc


//--------------------- .text.mymatmul_kernel0    --------------------------
	.section	.text.mymatmul_kernel0,"ax",@progbits
	.align	128
        .global         mymatmul_kernel0
        .type           mymatmul_kernel0,@function
        .size           mymatmul_kernel0,(.L_x_9 - mymatmul_kernel0)
        .other          mymatmul_kernel0,@"STO_CUDA_ENTRY STV_DEFAULT"
mymatmul_kernel0:
.text.mymatmul_kernel0:
[----:B------:R-:W0:Y:S01]  /*0000*/  LDC R1, c[0x0][0x37c] ;  /* 0x0000df00ff017b82 */ /* 0x000e220000000800 */
[----:B------:R-:W-:Y:S01]  /*0010*/  HFMA2 R0, -RZ, RZ, 0, 0 ;  /* 0x00000000ff007431 */ /* 0x000fe200000001ff */
[----:B0-----:R-:W-:-:S07]  /*0020*/  IADD3 R1, PT, PT, R1, -0x4000, RZ ;  /* 0xffffc00001017810 */ /* 0x001fce0007ffe0ff */
.L_x_0:
[CC--:B-1----:R-:W-:Y:S02]  /*0030*/  LEA R2, R0.reuse, R1.reuse, 0x2 ;  /* 0x0000000100027211 */ /* 0x0c2fe400078e10ff */
[C---:B------:R-:W-:Y:S02]  /*0040*/  IADD3 R4, PT, PT, R0.reuse, 0x2, RZ ;  /* 0x0000000200047810 */ /* 0x040fe40007ffe0ff */
[C---:B------:R-:W-:Y:S01]  /*0050*/  IADD3 R6, PT, PT, R0.reuse, 0x4, RZ ;  /* 0x0000000400067810 */ /* 0x040fe20007ffe0ff */
[----:B------:R-:W-:Y:S01]  /*0060*/  STL.64 [R2], RZ ;  /* 0x000000ff02007387 */ /* 0x000fe20000100a00 */
[----:B------:R-:W-:Y:S02]  /*0070*/  IADD3 R8, PT, PT, R0, 0x6, RZ ;  /* 0x0000000600087810 */ /* 0x000fe40007ffe0ff */
[-C--:B------:R-:W-:Y:S01]  /*0080*/  LEA R4, R4, R1.reuse, 0x2 ;  /* 0x0000000104047211 */ /* 0x080fe200078e10ff */
[----:B------:R-:W-:Y:S01]  /*0090*/  STL.64 [R2+0x2000], RZ ;  /* 0x002000ff02007387 */ /* 0x000fe20000100a00 */
[----:B------:R-:W-:-:S02]  /*00a0*/  LEA R6, R6, R1, 0x2 ;  /* 0x0000000106067211 */ /* 0x000fc400078e10ff */
[----:B------:R-:W-:Y:S01]  /*00b0*/  IADD3 R0, PT, PT, R0, 0x8, RZ ;  /* 0x0000000800007810 */ /* 0x000fe20007ffe0ff */
[----:B------:R-:W-:Y:S03]  /*00c0*/  STL.64 [R2+0x200], RZ ;  /* 0x000200ff02007387 */ /* 0x000fe60000100a00 */
[----:B------:R-:W-:Y:S01]  /*00d0*/  ISETP.NE.AND P0, PT, R0, 0x80, PT ;  /* 0x000000800000780c */ /* 0x000fe20003f05270 */
[----:B------:R-:W-:Y:S04]  /*00e0*/  STL.64 [R2+0x2200], RZ ;  /* 0x002200ff02007387 */ /* 0x000fe80000100a00 */
        /* <DEDUP_REMOVED lines=27> */
[----:B------:R0:W-:Y:S04]  /*02a0*/  STL.64 [R2+0x3e00], RZ ;  /* 0x003e00ff02007387 */ /* 0x0001e80000100a00 */
[----:B------:R1:W-:Y:S01]  /*02b0*/  STL.64 [R4], RZ ;  /* 0x000000ff04007387 */ /* 0x0003e20000100a00 */
[----:B0-----:R-:W-:-:S03]  /*02c0*/  LEA R2, R8, R1, 0x2 ;  /* 0x0000000108027211 */ /* 0x001fc600078e10ff */
[----:B------:R1:W-:Y:S04]  /*02d0*/  STL.64 [R4+0x2000], RZ ;  /* 0x002000ff04007387 */ /* 0x0003e80000100a00 */
        /* <DEDUP_REMOVED lines=30> */
[----:B------:R1:W-:Y:S04]  /*04c0*/  STL.64 [R6], RZ ;  /* 0x000000ff06007387 */ /* 0x0003e80000100a00 */
        /* <DEDUP_REMOVED lines=62> */
[----:B------:R1:W-:Y:S01]  /*08b0*/  STL.64 [R2+0x3e00], RZ ;  /* 0x003e00ff02007387 */ /* 0x0003e20000100a00 */
[----:B------:R-:W-:Y:S05]  /*08c0*/  @P0 BRA `(.L_x_0) ;  /* 0xfffffff400d80947 */ /* 0x000fea000383ffff */
[----:B-1----:R-:W0:Y:S01]  /*08d0*/  S2R R6, SR_CTAID.X ;  /* 0x0000000000067919 */ /* 0x002e220000002500 */
[----:B------:R-:W1:Y:S01]  /*08e0*/  S2UR UR6, SR_CgaCtaId ;  /* 0x00000000000679c3 */ /* 0x000e620000008800 */
[----:B------:R-:W-:Y:S01]  /*08f0*/  UMOV UR4, 0x400 ;  /* 0x0000040000047882 */ /* 0x000fe20000000000 */
[----:B------:R-:W-:Y:S01]  /*0900*/  MOV R7, RZ ;  /* 0x000000ff00077202 */ /* 0x000fe20000000f00 */
[----:B------:R-:W2:Y:S01]  /*0910*/  S2R R9, SR_TID.X ;  /* 0x0000000000097919 */ /* 0x000ea20000002100 */
[----:B------:R-:W-:Y:S01]  /*0920*/  UIADD3 UR5, UPT, UPT, UR4, 0x1000, URZ ;  /* 0x0000100004057890 */ /* 0x000fe2000fffe0ff */
[----:B------:R-:W3:Y:S01]  /*0930*/  LDCU.64 UR8, c[0x0][0x358] ;  /* 0x00006b00ff0877ac */ /* 0x000ee20008000a00 */
[----:B-1----:R-:W-:Y:S02]  /*0940*/  ULEA UR4, UR6, UR4, 0x18 ;  /* 0x0000000406047291 */ /* 0x002fe4000f8ec0ff */
[----:B------:R-:W-:Y:S01]  /*0950*/  ULEA UR5, UR6, UR5, 0x18 ;  /* 0x0000000506057291 */ /* 0x000fe2000f8ec0ff */
[----:B0-----:R-:W-:-:S02]  /*0960*/  SHF.L.U32 R0, R6, 0xf, RZ ;  /* 0x0000000f06007819 */ /* 0x001fc400000006ff */
[----:B------:R-:W-:Y:S02]  /*0970*/  SHF.L.U32 R4, R6, 0x9, RZ ;  /* 0x0000000906047819 */ /* 0x000fe400000006ff */
[C---:B--2---:R-:W-:Y:S02]  /*0980*/  SHF.L.U32 R2, R9.reuse, 0x8, RZ ;  /* 0x0000000809027819 */ /* 0x044fe400000006ff */
[----:B------:R-:W-:Y:S02]  /*0990*/  SHF.L.U32 R5, R9, 0x7, RZ ;  /* 0x0000000709057819 */ /* 0x000fe400000006ff */
[----:B------:R-:W-:Y:S02]  /*09a0*/  LOP3.LUT R2, R2, R0, R9, 0xfe, !PT ;  /* 0x0000000002027212 */ /* 0x000fe400078efe09 */
[C---:B------:R-:W-:Y:S02]  /*09b0*/  LOP3.LUT R88, R5.reuse, 0x80, RZ, 0xc0, !PT ;  /* 0x0000008005587812 */ /* 0x040fe400078ec0ff */
[----:B------:R-:W-:-:S02]  /*09c0*/  LOP3.LUT R5, R5, 0xf00, RZ, 0xc0, !PT ;  /* 0x00000f0005057812 */ /* 0x000fc400078ec0ff */
[----:B------:R-:W-:Y:S02]  /*09d0*/  LOP3.LUT R4, R4, 0xe00, RZ, 0xc0, !PT ;  /* 0x00000e0004047812 */ /* 0x000fe400078ec0ff */
[C---:B------:R-:W-:Y:S02]  /*09e0*/  LEA R3, R9.reuse, UR4, 0x2 ;  /* 0x0000000409037c11 */ /* 0x040fe4000f8e10ff */
[----:B------:R-:W-:Y:S02]  /*09f0*/  LOP3.LUT R2, R2, 0x7ffc1c03, RZ, 0xc0, !PT ;  /* 0x7ffc1c0302027812 */ /* 0x000fe400078ec0ff */
[----:B---3--:R-:W-:-:S07]  /*0a00*/  LEA R0, R9, UR5, 0x2 ;  /* 0x0000000509007c11 */ /* 0x008fce000f8e10ff */
.L_x_5:
[----:B------:R-:W0:Y:S01]  /*0a10*/  LDC.64 R10, c[0x0][0x380] ;  /* 0x0000e000ff0a7b82 */ /* 0x000e220000000a00 */
[----:B------:R-:W-:-:S07]  /*0a20*/  LEA R13, R7, R2, 0x2 ;  /* 0x00000002070d7211 */ /* 0x000fce00078e10ff */
[----:B-1----:R-:W1:Y:S01]  /*0a30*/  LDC.64 R38, c[0x0][0x388] ;  /* 0x0000e200ff267b82 */ /* 0x002e620000000a00 */
[----:B0-----:R-:W-:-:S05]  /*0a40*/  IMAD.WIDE.U32 R10, R13, 0x4, R10 ;  /* 0x000000040d0a7825 */ /* 0x001fca00078e000a */
[----:B------:R-:W2:Y:S04]  /*0a50*/  LDG.E.CONSTANT R40, desc[UR8][R10.64] ;  /* 0x000000080a287981 */ /* 0x000ea8000c1e9900 */
[----:B------:R-:W3:Y:S04]  /*0a60*/  LDG.E.CONSTANT R42, desc[UR8][R10.64+0x8000] ;  /* 0x008000080a2a7981 */ /* 0x000ee8000c1e9900 */
[----:B------:R-:W4:Y:S04]  /*0a70*/  LDG.E.CONSTANT R44, desc[UR8][R10.64+0x10000] ;  /* 0x010000080a2c7981 */ /* 0x000f28000c1e9900 */
[----:B------:R-:W5:Y:S04]  /*0a80*/  LDG.E.CONSTANT R46, desc[UR8][R10.64+0x18000] ;  /* 0x018000080a2e7981 */ /* 0x000f68000c1e9900 */
        /* <DEDUP_REMOVED lines=13> */
[----:B------:R-:W5:Y:S01]  /*0b60*/  LDG.E.CONSTANT R74, desc[UR8][R10.64+0x88000] ;  /* 0x088000080a4a7981 */ /* 0x000f62000c1e9900 */
[----:B------:R-:W-:Y:S01]  /*0b70*/  BAR.SYNC.DEFER_BLOCKING 0x0 ;  /* 0x0000000000007b1d */ /* 0x000fe20000010000 */
[----:B------:R-:W-:-:S05]  /*0b80*/  SHF.L.U32 R13, R7, 0xe, RZ ;  /* 0x0000000e070d7819 */ /* 0x000fca00000006ff */
        /* <DEDUP_REMOVED lines=13> */
[----:B------:R0:W5:Y:S02]  /*0c60*/  LDG.E.CONSTANT R36, desc[UR8][R10.64+0xf8000] ;  /* 0x0f8000080a247981 */ /* 0x000164000c1e9900 */
[----:B0-----:R-:W-:-:S05]  /*0c70*/  LOP3.LUT R11, R13, R4, R9, 0xfe, !PT ;  /* 0x000000040d0b7212 */ /* 0x001fca00078efe09 */
[----:B-1----:R-:W-:-:S05]  /*0c80*/  IMAD.WIDE.U32 R10, R11, 0x4, R38 ;  /* 0x000000040b0a7825 */ /* 0x002fca00078e0026 */
        /* <DEDUP_REMOVED lines=37> */
[----:B--2---:R0:W-:Y:S04]  /*0ee0*/  STS [R3], R40 ;  /* 0x0000002803007388 */ /* 0x0041e80000000800 */
[----:B---3--:R1:W-:Y:S04]  /*0ef0*/  STS [R3+0x80], R42 ;  /* 0x0000802a03007388 */ /* 0x0083e80000000800 */
[----:B----4-:R2:W-:Y:S04]  /*0f00*/  STS [R3+0x100], R44 ;  /* 0x0001002c03007388 */ /* 0x0105e80000000800 */
[----:B-----5:R3:W-:Y:S04]  /*0f10*/  STS [R3+0x180], R46 ;  /* 0x0001802e03007388 */ /* 0x0207e80000000800 */
[----:B------:R4:W-:Y:S04]  /*0f20*/  STS [R3+0x200], R48 ;  /* 0x0002003003007388 */ /* 0x0009e80000000800 */
        /* <DEDUP_REMOVED lines=13> */
[----:B------:R-:W5:Y:S04]  /*1000*/  LDG.E.CONSTANT R87, desc[UR8][R10.64+0x8280] ;  /* 0x008280080a577981 */ /* 0x000f68000c1e9900 */
[----:B------:R-:W5:Y:S04]  /*1010*/  LDG.E.CONSTANT R89, desc[UR8][R10.64+0x8300] ;  /* 0x008300080a597981 */ /* 0x000f68000c1e9900 */
[----:B------:R-:W5:Y:S04]  /*1020*/  LDG.E.CONSTANT R91, desc[UR8][R10.64+0x8380] ;  /* 0x008380080a5b7981 */ /* 0x000f68000c1e9900 */
[----:B------:R-:W5:Y:S04]  /*1030*/  LDG.E.CONSTANT R93, desc[UR8][R10.64+0x8400] ;  /* 0x008400080a5d7981 */ /* 0x000f68000c1e9900 */
[----:B------:R-:W5:Y:S04]  /*1040*/  LDG.E.CONSTANT R38, desc[UR8][R10.64+0x8480] ;  /* 0x008480080a267981 */ /* 0x000f68000c1e9900 */
[----:B0-----:R-:W5:Y:S04]  /*1050*/  LDG.E.CONSTANT R40, desc[UR8][R10.64+0x8500] ;  /* 0x008500080a287981 */ /* 0x001f68000c1e9900 */
[----:B-1----:R-:W5:Y:S04]  /*1060*/  LDG.E.CONSTANT R42, desc[UR8][R10.64+0x8580] ;  /* 0x008580080a2a7981 */ /* 0x002f68000c1e9900 */
[----:B--2---:R-:W2:Y:S04]  /*1070*/  LDG.E.CONSTANT R44, desc[UR8][R10.64+0x8600] ;  /* 0x008600080a2c7981 */ /* 0x004ea8000c1e9900 */
[----:B---3--:R-:W3:Y:S04]  /*1080*/  LDG.E.CONSTANT R46, desc[UR8][R10.64+0x8680] ;  /* 0x008680080a2e7981 */ /* 0x008ee8000c1e9900 */
[----:B----4-:R-:W4:Y:S04]  /*1090*/  LDG.E.CONSTANT R48, desc[UR8][R10.64+0x8700] ;  /* 0x008700080a307981 */ /* 0x010f28000c1e9900 */
[----:B-----5:R-:W5:Y:S04]  /*10a0*/  LDG.E.CONSTANT R50, desc[UR8][R10.64+0x8780] ;  /* 0x008780080a327981 */ /* 0x020f68000c1e9900 */
        /* <DEDUP_REMOVED lines=16> */
[----:B------:R-:W-:Y:S04]  /*11b0*/  STS [R3+0x900], R8 ;  /* 0x0009000803007388 */ /* 0x000fe80000000800 */
        /* <DEDUP_REMOVED lines=13> */
[----:B------:R-:W-:Y:S04]  /*1290*/  STS [R0], R13 ;  /* 0x0000000d00007388 */ /* 0x000fe80000000800 */
[----:B------:R-:W-:Y:S04]  /*12a0*/  STS [R0+0x80], R15 ;  /* 0x0000800f00007388 */ /* 0x000fe80000000800 */
[----:B------:R-:W-:Y:S04]  /*12b0*/  STS [R0+0x100], R17 ;  /* 0x0001001100007388 */ /* 0x000fe80000000800 */
[----:B------:R-:W-:Y:S04]  /*12c0*/  STS [R0+0x180], R19 ;  /* 0x0001801300007388 */ /* 0x000fe80000000800 */
[----:B------:R-:W-:Y:S04]  /*12d0*/  STS [R0+0x200], R21 ;  /* 0x0002001500007388 */ /* 0x000fe80000000800 */
[----:B------:R-:W-:Y:S04]  /*12e0*/  STS [R0+0x280], R23 ;  /* 0x0002801700007388 */ /* 0x000fe80000000800 */
        /* <DEDUP_REMOVED lines=38> */
[----:B--2---:R1:W-:Y:S04]  /*1550*/  STS [R0+0x1600], R44 ;  /* 0x0016002c00007388 */ /* 0x0043e80000000800 */
        /* <DEDUP_REMOVED lines=18> */
[----:B------:R1:W-:Y:S01]  /*1680*/  STS [R0+0x1f80], R82 ;  /* 0x001f805200007388 */ /* 0x0003e20000000800 */
[----:B------:R-:W-:Y:S06]  /*1690*/  BAR.SYNC.DEFER_BLOCKING 0x0 ;  /* 0x0000000000007b1d */ /* 0x000fec0000010000 */
[----:B------:R1:W2:Y:S04]  /*16a0*/  LDS R8, [R5+UR4] ;  /* 0x0000000405087984 */ /* 0x0002a80008000800 */
[----:B------:R1:W3:Y:S04]  /*16b0*/  LDS R10, [R5+UR4+0x10] ;  /* 0x00001004050a7984 */ /* 0x0002e80008000800 */
[----:B------:R1:W4:Y:S04]  /*16c0*/  LDS R11, [R5+UR4+0x20] ;  /* 0x00002004050b7984 */ /* 0x0003280008000800 */
[----:B------:R1:W0:Y:S04]  /*16d0*/  LDS R12, [R5+UR4+0x30] ;  /* 0x00003004050c7984 */ /* 0x0002280008000800 */
[----:B------:R1:W0:Y:S04]  /*16e0*/  LDS R13, [R5+UR4+0x40] ;  /* 0x00004004050d7984 */ /* 0x0002280008000800 */
[----:B------:R1:W0:Y:S04]  /*16f0*/  LDS R14, [R5+UR4+0x50] ;  /* 0x00005004050e7984 */ /* 0x0002280008000800 */
[----:B------:R1:W1:Y:S04]  /*1700*/  LDS R15, [R5+UR4+0x60] ;  /* 0x00006004050f7984 */ /* 0x0002680008000800 */
        /* <DEDUP_REMOVED lines=8> */
[----:B------:R1:W1:Y:S01]  /*1790*/  LDS R24, [R5+UR4+0xf0] ;  /* 0x0000f00405187984 */ /* 0x0002620008000800 */
[----:B------:R-:W-:Y:S01]  /*17a0*/  IADD3 R7, PT, PT, R7, 0x1, RZ ;  /* 0x0000000107077810 */ /* 0x000fe20007ffe0ff */
[----:B0-----:R-:W-:-:S03]  /*17b0*/  HFMA2 R25, -RZ, RZ, 0, 0 ;  /* 0x00000000ff197431 */ /* 0x001fc600000001ff */
[----:B--234-:R-:W-:-:S13]  /*17c0*/  ISETP.NE.AND P0, PT, R7, 0x100, PT ;  /* 0x000001000700780c */ /* 0x01cfda0003f05270 */
.L_x_1:
[----:B0-----:R-:W-:-:S05]  /*17d0*/  LEA R26, R25, R1, 0x2 ;  /* 0x00000001191a7211 */ /* 0x001fca00078e10ff */
[----:B-1----:R-:W2:Y:S04]  /*17e0*/  LDL R35, [R26] ;  /* 0x000000001a237983 */ /* 0x002ea80000100800 */
[----:B------:R-:W3:Y:S04]  /*17f0*/  LDL R39, [R26+0x200] ;  /* 0x000200001a277983 */ /* 0x000ee80000100800 */
[----:B------:R-:W4:Y:S04]  /*1800*/  LDL R30, [R26+0x400] ;  /* 0x000400001a1e7983 */ /* 0x000f280000100800 */
[----:B------:R-:W5:Y:S04]  /*1810*/  LDL R42, [R26+0x1000] ;  /* 0x001000001a2a7983 */ /* 0x000f680000100800 */
        /* <DEDUP_REMOVED lines=27> */
[----:B------:R-:W5:Y:S01]  /*19d0*/  LDL R27, [R26+0x3e00] ;  /* 0x003e00001a1b7983 */ /* 0x000f620000100800 */
[----:B------:R-:W-:-:S04]  /*19e0*/  IADD3 R29, PT, PT, R88, R25, RZ ;  /* 0x00000019581d7210 */ /* 0x000fc80007ffe0ff */
[----:B------:R-:W-:-:S05]  /*19f0*/  LEA R29, R29, UR5, 0x2 ;  /* 0x000000051d1d7c11 */ /* 0x000fca000f8e10ff */
[----:B------:R-:W2:Y:S04]  /*1a00*/  LDS R33, [R29] ;  /* 0x000000001d217984 */ /* 0x000ea80000000800 */
[----:B------:R5:W0:Y:S01]  /*1a10*/  LDS R31, [R29+0x400] ;  /* 0x000400001d1f7984 */ /* 0x000a220000000800 */
[----:B------:R-:W-:-:S04]  /*1a20*/  IADD3 R25, PT, PT, R25, 0x1, RZ ;  /* 0x0000000119197810 */ /* 0x000fc80007ffe0ff */
[----:B------:R-:W-:Y:S01]  /*1a30*/  ISETP.NE.AND P1, PT, R25, 0x80, PT ;  /* 0x000000801900780c */ /* 0x000fe20003f25270 */
[-C--:B--2---:R-:W-:Y:S01]  /*1a40*/  FFMA R35, R8, R33.reuse, R35 ;  /* 0x0000002108237223 */ /* 0x084fe20000000023 */
[-C--:B---3--:R-:W-:Y:S01]  /*1a50*/  FFMA R39, R10, R33.reuse, R39 ;  /* 0x000000210a277223 */ /* 0x088fe20000000027 */
[-C--:B----4-:R-:W-:Y:S01]  /*1a60*/  FFMA R43, R11, R33.reuse, R30 ;  /* 0x000000210b2b7223 */ /* 0x090fe2000000001e */
[-C--:B-----5:R-:W-:Y:S02]  /*1a70*/  FFMA R29, R17, R33.reuse, R42 ;  /* 0x00000021111d7223 */ /* 0x0a0fe4000000002a */
[----:B------:R1:W-:Y:S01]  /*1a80*/  STL [R26], R35 ;  /* 0x000000231a007387 */ /* 0x0003e20000100800 */
[----:B------:R-:W-:-:S03]  /*1a90*/  FFMA R45, R12, R33, R45 ;  /* 0x000000210c2d7223 */ /* 0x000fc6000000002d */
[----:B------:R2:W-:Y:S01]  /*1aa0*/  STL [R26+0x200], R39 ;  /* 0x000200271a007387 */ /* 0x0005e20000100800 */
[----:B------:R-:W-:-:S03]  /*1ab0*/  FFMA R49, R13, R33, R34 ;  /* 0x000000210d317223 */ /* 0x000fc60000000022 */
[----:B------:R3:W-:Y:S01]  /*1ac0*/  STL [R26+0x400], R43 ;  /* 0x0004002b1a007387 */ /* 0x0007e20000100800 */
[----:B------:R-:W-:-:S03]  /*1ad0*/  FFMA R51, R14, R33, R51 ;  /* 0x000000210e337223 */ /* 0x000fc60000000033 */
[----:B------:R4:W-:Y:S01]  /*1ae0*/  STL [R26+0x1000], R29 ;  /* 0x0010001d1a007387 */ /* 0x0009e20000100800 */
[-C--:B------:R-:W-:Y:S01]  /*1af0*/  FFMA R55, R15, R33.reuse, R38 ;  /* 0x000000210f377223 */ /* 0x080fe20000000026 */
[-C--:B------:R-:W-:Y:S01]  /*1b00*/  FFMA R57, R16, R33.reuse, R57 ;  /* 0x0000002110397223 */ /* 0x080fe20000000039 */
[-C--:B------:R-:W-:Y:S01]  /*1b10*/  FFMA R61, R18, R33.reuse, R61 ;  /* 0x00000021123d7223 */ /* 0x080fe2000000003d */
[-C--:B-1----:R-:W-:Y:S01]  /*1b20*/  FFMA R35, R19, R33.reuse, R46 ;  /* 0x0000002113237223 */ /* 0x082fe2000000002e */
[-C--:B------:R-:W-:Y:S01]  /*1b30*/  FFMA R65, R20, R33.reuse, R65 ;  /* 0x0000002114417223 */ /* 0x080fe20000000041 */
[-C--:B--2---:R-:W-:Y:S01]  /*1b40*/  FFMA R39, R21, R33.reuse, R50 ;  /* 0x0000002115277223 */ /* 0x084fe20000000032 */
[-C--:B------:R-:W-:Y:S01]  /*1b50*/  FFMA R69, R22, R33.reuse, R69 ;  /* 0x0000002116457223 */ /* 0x080fe20000000045 */
[-C--:B---3--:R-:W-:Y:S01]  /*1b60*/  FFMA R43, R23, R33.reuse, R54 ;  /* 0x00000021172b7223 */ /* 0x088fe20000000036 */
[----:B------:R-:W-:Y:S01]  /*1b70*/  FFMA R73, R24, R33, R73 ;  /* 0x0000002118497223 */ /* 0x000fe20000000049 */
[-C--:B0-----:R-:W-:Y:S01]  /*1b80*/  FFMA R37, R8, R31.reuse, R37 ;  /* 0x0000001f08257223 */ /* 0x081fe20000000025 */
[-C--:B----4-:R-:W-:Y:S01]  /*1b90*/  FFMA R29, R11, R31.reuse, R32 ;  /* 0x0000001f0b1d7223 */ /* 0x090fe20000000020 */
[-C--:B------:R-:W-:Y:S01]  /*1ba0*/  FFMA R33, R13, R31.reuse, R36 ;  /* 0x0000001f0d217223 */ /* 0x080fe20000000024 */
[----:B------:R0:W-:Y:S01]  /*1bb0*/  STL [R26+0x1400], R35 ;  /* 0x001400231a007387 */ /* 0x0001e20000100800 */
[----:B------:R-:W-:-:S03]  /*1bc0*/  FFMA R41, R10, R31, R41 ;  /* 0x0000001f0a297223 */ /* 0x000fc60000000029 */
[----:B------:R-:W-:Y:S01]  /*1bd0*/  STL [R26+0x1800], R39 ;  /* 0x001800271a007387 */ /* 0x000fe20000100800 */
[----:B------:R-:W-:-:S03]  /*1be0*/  FFMA R47, R12, R31, R47 ;  /* 0x0000001f0c2f7223 */ /* 0x000fc6000000002f */
[----:B------:R1:W-:Y:S01]  /*1bf0*/  STL [R26+0x2000], R37 ;  /* 0x002000251a007387 */ /* 0x0003e20000100800 */
[----:B------:R-:W-:-:S03]  /*1c00*/  FFMA R53, R14, R31, R53 ;  /* 0x0000001f0e357223 */ /* 0x000fc60000000035 */
[----:B------:R2:W-:Y:S01]  /*1c10*/  STL [R26+0x2400], R29 ;  /* 0x0024001d1a007387 */ /* 0x0005e20000100800 */
[----:B0-----:R-:W-:-:S03]  /*1c20*/  FFMA R35, R15, R31, R40 ;  /* 0x0000001f0f237223 */ /* 0x001fc60000000028 */
[----:B------:R0:W-:Y:S01]  /*1c30*/  STL [R26+0x2800], R33 ;  /* 0x002800211a007387 */ /* 0x0001e20000100800 */
[-C--:B------:R-:W-:Y:S01]  /*1c40*/  FFMA R59, R16, R31.reuse, R59 ;  /* 0x0000001f103b7223 */ /* 0x080fe2000000003b */
[-C--:B-1----:R-:W-:Y:S01]  /*1c50*/  FFMA R37, R17, R31.reuse, R44 ;  /* 0x0000001f11257223 */ /* 0x082fe2000000002c */
[-C--:B------:R-:W-:Y:S01]  /*1c60*/  FFMA R63, R18, R31.reuse, R63 ;  /* 0x0000001f123f7223 */ /* 0x080fe2000000003f */
[-C--:B------:R-:W-:Y:S01]  /*1c70*/  FFMA R39, R19, R31.reuse, R48 ;  /* 0x0000001f13277223 */ /* 0x080fe20000000030 */
[-C--:B------:R-:W-:Y:S01]  /*1c80*/  FFMA R67, R20, R31.reuse, R67 ;  /* 0x0000001f14437223 */ /* 0x080fe20000000043 */
[-C--:B--2---:R-:W-:Y:S01]  /*1c90*/  FFMA R29, R21, R31.reuse, R52 ;  /* 0x0000001f151d7223 */ /* 0x084fe20000000034 */
[-C--:B------:R-:W-:Y:S01]  /*1ca0*/  FFMA R71, R22, R31.reuse, R71 ;  /* 0x0000001f16477223 */ /* 0x080fe20000000047 */
[-C--:B0-----:R-:W-:Y:S01]  /*1cb0*/  FFMA R33, R23, R31.reuse, R28 ;  /* 0x0000001f17217223 */ /* 0x081fe2000000001c */
[----:B------:R-:W-:Y:S01]  /*1cc0*/  FFMA R27, R24, R31, R27 ;  /* 0x0000001f181b7223 */ /* 0x000fe2000000001b */
[----:B------:R0:W-:Y:S04]  /*1cd0*/  STL [R26+0x600], R45 ;  /* 0x0006002d1a007387 */ /* 0x0001e80000100800 */
        /* <DEDUP_REMOVED lines=21> */
[----:B------:R0:W-:Y:S01]  /*1e30*/  STL [R26+0x3e00], R27 ;  /* 0x003e001b1a007387 */ /* 0x0001e20000100800 */
[----:B------:R-:W-:Y:S05]  /*1e40*/  @P1 BRA `(.L_x_1) ;  /* 0xfffffff800601947 */ /* 0x000fea000383ffff */
[----:B------:R1:W2:Y:S01]  /*1e50*/  LDS R8, [R5+UR4+0x4] ;  /* 0x0000040405087984 */ /* 0x0002a20008000800 */
[----:B------:R-:W-:-:S03]  /*1e60*/  MOV R25, RZ ;  /* 0x000000ff00197202 */ /* 0x000fc60000000f00 */
[----:B------:R1:W3:Y:S04]  /*1e70*/  LDS R10, [R5+UR4+0x14] ;  /* 0x00001404050a7984 */ /* 0x0002e80008000800 */
[----:B------:R1:W4:Y:S04]  /*1e80*/  LDS R11, [R5+UR4+0x24] ;  /* 0x00002404050b7984 */ /* 0x0003280008000800 */
[----:B------:R1:W0:Y:S04]  /*1e90*/  LDS R12, [R5+UR4+0x34] ;  /* 0x00003404050c7984 */ /* 0x0002280008000800 */
        /* <DEDUP_REMOVED lines=11> */
[----:B--234-:R1:W0:Y:S02]  /*1f50*/  LDS R24, [R5+UR4+0xf4] ;  /* 0x0000f40405187984 */ /* 0x01c2240008000800 */
.L_x_2:
[----:B0-2---:R-:W-:-:S05]  /*1f60*/  LEA R26, R25, R1, 0x2 ;  /* 0x00000001191a7211 */ /* 0x005fca00078e10ff */
[----:B------:R-:W2:Y:S04]  /*1f70*/  LDL R35, [R26] ;  /* 0x000000001a237983 */ /* 0x000ea80000100800 */
        /* <DEDUP_REMOVED lines=33> */
[----:B------:R-:W2:Y:S04]  /*2190*/  LDS R33, [R29+0x800] ;  /* 0x000800001d217984 */ /* 0x000ea80000000800 */
        /* <DEDUP_REMOVED lines=17> */
[-C--:B--2---:R-:W-:Y:S01]  /*22b0*/  FFMA R35, R19, R33.reuse, R46 ;  /* 0x0000002113237223 */ /* 0x084fe2000000002e */
[-C--:B------:R-:W-:Y:S01]  /*22c0*/  FFMA R65, R20, R33.reuse, R65 ;  /* 0x0000002114417223 */ /* 0x080fe20000000041 */
[-C--:B---3--:R-:W-:Y:S01]  /*22d0*/  FFMA R39, R21, R33.reuse, R50 ;  /* 0x0000002115277223 */ /* 0x088fe20000000032 */
[-C--:B------:R-:W-:Y:S01]  /*22e0*/  FFMA R69, R22, R33.reuse, R69 ;  /* 0x0000002116457223 */ /* 0x080fe20000000045 */
[-C--:B----4-:R-:W-:Y:S01]  /*22f0*/  FFMA R43, R23, R33.reuse, R54 ;  /* 0x00000021172b7223 */ /* 0x090fe20000000036 */
[----:B------:R-:W-:Y:S01]  /*2300*/  FFMA R73, R24, R33, R73 ;  /* 0x0000002118497223 */ /* 0x000fe20000000049 */
[-C--:B0-----:R-:W-:Y:S01]  /*2310*/  FFMA R37, R8, R31.reuse, R37 ;  /* 0x0000001f08257223 */ /* 0x081fe20000000025 */
[-C--:B-----5:R-:W-:Y:S01]  /*2320*/  FFMA R29, R11, R31.reuse, R32 ;  /* 0x0000001f0b1d7223 */ /* 0x0a0fe20000000020 */
        /* <DEDUP_REMOVED lines=11> */
[-C--:B--2---:R-:W-:Y:S01]  /*23e0*/  FFMA R37, R17, R31.reuse, R44 ;  /* 0x0000001f11257223 */ /* 0x084fe2000000002c */
[-C--:B------:R-:W-:Y:S01]  /*23f0*/  FFMA R63, R18, R31.reuse, R63 ;  /* 0x0000001f123f7223 */ /* 0x080fe2000000003f */
[-C--:B------:R-:W-:Y:S01]  /*2400*/  FFMA R39, R19, R31.reuse, R48 ;  /* 0x0000001f13277223 */ /* 0x080fe20000000030 */
[-C--:B------:R-:W-:Y:S01]  /*2410*/  FFMA R67, R20, R31.reuse, R67 ;  /* 0x0000001f14437223 */ /* 0x080fe20000000043 */
[-C--:B---3--:R-:W-:Y:S01]  /*2420*/  FFMA R29, R21, R31.reuse, R52 ;  /* 0x0000001f151d7223 */ /* 0x088fe20000000034 */
        /* <DEDUP_REMOVED lines=27> */
[----:B------:R0:W3:Y:S01]  /*25e0*/  LDS R8, [R5+UR4+0x8] ;  /* 0x0000080405087984 */ /* 0x0000e20008000800 */
[----:B------:R-:W-:-:S03]  /*25f0*/  HFMA2 R25, -RZ, RZ, 0, 0 ;  /* 0x00000000ff197431 */ /* 0x000fc600000001ff */
        /* <DEDUP_REMOVED lines=14> */
[----:B---34-:R0:W0:Y:S02]  /*26e0*/  LDS R24, [R5+UR4+0xf8] ;  /* 0x0000f80405187984 */ /* 0x0180240008000800 */
.L_x_3:
[----:B--23--:R-:W-:-:S05]  /*26f0*/  LEA R26, R25, R1, 0x2 ;  /* 0x00000001191a7211 */ /* 0x00cfca00078e10ff */
[----:B------:R-:W2:Y:S04]  /*2700*/  LDL R35, [R26] ;  /* 0x000000001a237983 */ /* 0x000ea80000100800 */
[----:B------:R-:W3:Y:S04]  /*2710*/  LDL R39, [R26+0x200] ;  /* 0x000200001a277983 */ /* 0x000ee80000100800 */
[----:B------:R-:W0:Y:S04]  /*2720*/  LDL R30, [R26+0x400] ;  /* 0x000400001a1e7983 */ /* 0x000e280000100800 */
        /* <DEDUP_REMOVED lines=32> */
[----:B------:R4:W1:Y:S01]  /*2930*/  LDS R31, [R29+0x1400] ;  /* 0x001400001d1f7984 */ /* 0x0008620000000800 */
[----:B------:R-:W-:-:S04]  /*2940*/  IADD3 R25, PT, PT, R25, 0x1, RZ ;  /* 0x0000000119197810 */ /* 0x000fc80007ffe0ff */
[----:B------:R-:W-:Y:S01]  /*2950*/  ISETP.NE.AND P1, PT, R25, 0x80, PT ;  /* 0x000000801900780c */ /* 0x000fe20003f25270 */
[-C--:B--2---:R-:W-:Y:S01]  /*2960*/  FFMA R35, R8, R33.reuse, R35 ;  /* 0x0000002108237223 */ /* 0x084fe20000000023 */
[-C--:B---3--:R-:W-:Y:S01]  /*2970*/  FFMA R39, R10, R33.reuse, R39 ;  /* 0x000000210a277223 */ /* 0x088fe20000000027 */
[-C--:B0-----:R-:W-:Y:S01]  /*2980*/  FFMA R43, R11, R33.reuse, R30 ;  /* 0x000000210b2b7223 */ /* 0x081fe2000000001e */
[-C--:B----4-:R-:W-:Y:S02]  /*2990*/  FFMA R29, R17, R33.reuse, R42 ;  /* 0x00000021111d7223 */ /* 0x090fe4000000002a */
[----:B------:R0:W-:Y:S01]  /*29a0*/  STL [R26], R35 ;  /* 0x000000231a007387 */ /* 0x0001e20000100800 */
[----:B-----5:R-:W-:-:S03]  /*29b0*/  FFMA R45, R12, R33, R45 ;  /* 0x000000210c2d7223 */ /* 0x020fc6000000002d */
        /* <DEDUP_REMOVED lines=8> */
[-C--:B0-----:R-:W-:Y:S01]  /*2a40*/  FFMA R35, R19, R33.reuse, R46 ;  /* 0x0000002113237223 */ /* 0x081fe2000000002e */
[-C--:B------:R-:W-:Y:S01]  /*2a50*/  FFMA R65, R20, R33.reuse, R65 ;  /* 0x0000002114417223 */ /* 0x080fe20000000041 */
[-C--:B--2---:R-:W-:Y:S01]  /*2a60*/  FFMA R39, R21, R33.reuse, R50 ;  /* 0x0000002115277223 */ /* 0x084fe20000000032 */
[-C--:B------:R-:W-:Y:S01]  /*2a70*/  FFMA R69, R22, R33.reuse, R69 ;  /* 0x0000002116457223 */ /* 0x080fe20000000045 */
[-C--:B---3--:R-:W-:Y:S01]  /*2a80*/  FFMA R43, R23, R33.reuse, R54 ;  /* 0x00000021172b7223 */ /* 0x088fe20000000036 */
[----:B------:R-:W-:Y:S01]  /*2a90*/  FFMA R73, R24, R33, R73 ;  /* 0x0000002118497223 */ /* 0x000fe20000000049 */
[-C--:B-1----:R-:W-:Y:S01]  /*2aa0*/  FFMA R37, R8, R31.reuse, R37 ;  /* 0x0000001f08257223 */ /* 0x082fe20000000025 */
        /* <DEDUP_REMOVED lines=44> */
[----:B------:R0:W1:Y:S01]  /*2d70*/  LDS R8, [R5+UR4+0xc] ;  /* 0x00000c0405087984 */ /* 0x0000620008000800 */
[----:B------:R-:W-:-:S03]  /*2d80*/  MOV R25, RZ ;  /* 0x000000ff00197202 */ /* 0x000fc60000000f00 */
[----:B------:R0:W2:Y:S04]  /*2d90*/  LDS R10, [R5+UR4+0x1c] ;  /* 0x00001c04050a7984 */ /* 0x0000a80008000800 */
        /* <DEDUP_REMOVED lines=13> */
[----:B-12-4-:R0:W0:Y:S02]  /*2e70*/  LDS R24, [R5+UR4+0xfc] ;  /* 0x0000fc0405187984 */ /* 0x0160240008000800 */
.L_x_4:
[----:B-1-3--:R-:W-:-:S05]  /*2e80*/  LEA R26, R25, R1, 0x2 ;  /* 0x00000001191a7211 */ /* 0x00afca00078e10ff */
[----:B------:R-:W2:Y:S04]  /*2e90*/  LDL R35, [R26] ;  /* 0x000000001a237983 */ /* 0x000ea80000100800 */
[----:B------:R-:W3:Y:S04]  /*2ea0*/  LDL R39, [R26+0x200] ;  /* 0x000200001a277983 */ /* 0x000ee80000100800 */
[----:B------:R-:W4:Y:S04]  /*2eb0*/  LDL R30, [R26+0x400] ;  /* 0x000400001a1e7983 */ /* 0x000f280000100800 */
[----:B------:R-:W0:Y:S04]  /*2ec0*/  LDL R42, [R26+0x1000] ;  /* 0x001000001a2a7983 */ /* 0x000e280000100800 */
        /* <DEDUP_REMOVED lines=36> */
[-C--:B----4-:R-:W-:Y:S01]  /*3110*/  FFMA R43, R11, R33.reuse, R30 ;  /* 0x000000210b2b7223 */ /* 0x090fe2000000001e */
[-C--:B0-----:R-:W-:Y:S02]  /*3120*/  FFMA R29, R17, R33.reuse, R42 ;  /* 0x00000021111d7223 */ /* 0x081fe4000000002a */
        /* <DEDUP_REMOVED lines=61> */
[----:B------:R-:W-:Y:S05]  /*3500*/  @P0 BRA `(.L_x_5) ;  /* 0xffffffd400400947 */ /* 0x000fea000383ffff */
[----:B------:R-:W0:Y:S01]  /*3510*/  LDCU.64 UR6, c[0x0][0x390] ;  /* 0x00007200ff0677ac */ /* 0x000e220008000a00 */
[----:B------:R-:W-:Y:S01]  /*3520*/  SHF.L.U32 R6, R6, 0x11, RZ ;  /* 0x0000001106067819 */ /* 0x000fe200000006ff */
[----:B------:R-:W-:Y:S01]  /*3530*/  HFMA2 R2, -RZ, RZ, 0, 0 ;  /* 0x00000000ff027431 */ /* 0x000fe200000001ff */
[----:B------:R-:W-:Y:S02]  /*3540*/  SHF.L.U32 R9, R9, 0xf, RZ ;  /* 0x0000000f09097819 */ /* 0x000fe400000006ff */
[----:B------:R-:W-:Y:S02]  /*3550*/  LOP3.LUT R6, R6, 0x7ff00000, RZ, 0xc0, !PT ;  /* 0x7ff0000006067812 */ /* 0x000fe400078ec0ff */
[----:B------:R-:W-:Y:S02]  /*3560*/  IADD3 R0, PT, PT, R1, 0x2010, RZ ;  /* 0x0000201001007810 */ /* 0x000fe40007ffe0ff */
[----:B------:R-:W-:-:S04]  /*3570*/  LOP3.LUT R9, R6, 0xf0000, R9, 0xf8, !PT ;  /* 0x000f000006097812 */ /* 0x000fc800078ef809 */
[----:B------:R-:W-:-:S04]  /*3580*/  LOP3.LUT R9, R9, R4, RZ, 0xfc, !PT ;  /* 0x0000000409097212 */ /* 0x000fc800078efcff */
[----:B------:R-:W-:Y:S01]  /*3590*/  IADD3 R88, PT, PT, R88, R9, RZ ;  /* 0x0000000958587210 */ /* 0x000fe20007ffe0ff */
[----:B0-----:R-:W-:-:S04]  /*35a0*/  UIADD3 UR5, UP0, UPT, UR6, 0x400, URZ ;  /* 0x0000040006057890 */ /* 0x001fc8000ff1e0ff */
[----:B------:R-:W-:-:S12]  /*35b0*/  UIADD3.X UR6, UPT, UPT, URZ, UR7, URZ, UP0, !UPT ;  /* 0x00000007ff067290 */ /* 0x000fd800087fe4ff */
.L_x_7:
[----:B------:R-:W-:Y:S01]  /*35c0*/  MOV R4, UR5 ;  /* 0x0000000500047c02 */ /* 0x000fe20008000f00 */
[----:B------:R-:W-:Y:S01]  /*35d0*/  UMOV UR4, URZ ;  /* 0x000000ff00047c82 */ /* 0x000fe20008000000 */
[----:B------:R-:W-:Y:S02]  /*35e0*/  MOV R5, UR6 ;  /* 0x0000000600057c02 */ /* 0x000fe40008000f00 */
[C---:B------:R-:W-:Y:S02]  /*35f0*/  LEA R7, R2.reuse, R88, 0xc ;  /* 0x0000005802077211 */ /* 0x040fe400078e60ff */
[C---:B------:R-:W-:Y:S02]  /*3600*/  LEA R3, R2.reuse, R0, 0x9 ;  /* 0x0000000002037211 */ /* 0x040fe400078e48ff */
[----:B------:R-:W-:Y:S01]  /*3610*/  IADD3 R2, PT, PT, R2, 0x1, RZ ;  /* 0x0000000102027810 */ /* 0x000fe20007ffe0ff */
[----:B------:R-:W-:-:S03]  /*3620*/  IMAD.WIDE.U32 R4, R7, 0x4, R4 ;  /* 0x0000000407047825 */ /* 0x000fc600078e0004 */
[----:B------:R-:W-:Y:S02]  /*3630*/  ISETP.NE.AND P1, PT, R2, 0x10, PT ;  /* 0x000000100200780c */ /* 0x000fe40003f25270 */
[----:B------:R-:W-:Y:S02]  /*3640*/  MOV R20, R4 ;  /* 0x0000000400147202 */ /* 0x000fe40000000f00 */
[----:B0-----:R-:W-:-:S09]  /*3650*/  MOV R21, R5 ;  /* 0x0000000500157202 */ /* 0x001fd20000000f00 */
.L_x_6:
[----:B01----:R-:W2:Y:S04]  /*3660*/  LDL.128 R36, [R3+-0x2010] ;  /* 0xffdff00003247983 */ /* 0x003ea80000100c00 */
[----:B------:R-:W3:Y:S04]  /*3670*/  LDL.128 R40, [R3+-0x10] ;  /* 0xfffff00003287983 */ /* 0x000ee80000100c00 */
[----:B------:R-:W4:Y:S04]  /*3680*/  LDL.128 R76, [R3+-0x2000] ;  /* 0xffe00000034c7983 */ /* 0x000f280000100c00 */
[----:B------:R-:W5:Y:S04]  /*3690*/  LDL.128 R60, [R3] ;  /* 0x00000000033c7983 */ /* 0x000f680000100c00 */
[----:B------:R-:W5:Y:S04]  /*36a0*/  LDL.128 R48, [R3+-0x1ff0] ;  /* 0xffe0100003307983 */ /* 0x000f680000100c00 */
[----:B------:R-:W5:Y:S04]  /*36b0*/  LDL.128 R52, [R3+0x10] ;  /* 0x0000100003347983 */ /* 0x000f680000100c00 */
[----:B------:R-:W5:Y:S04]  /*36c0*/  LDL.128 R56, [R3+-0x1fe0] ;  /* 0xffe0200003387983 */ /* 0x000f680000100c00 */
[----:B------:R-:W5:Y:S04]  /*36d0*/  LDL.128 R64, [R3+0x20] ;  /* 0x0000200003407983 */ /* 0x000f680000100c00 */
[----:B------:R-:W5:Y:S04]  /*36e0*/  LDL.128 R68, [R3+-0x1fd0] ;  /* 0xffe0300003447983 */ /* 0x000f680000100c00 */
[----:B------:R-:W5:Y:S04]  /*36f0*/  LDL.128 R72, [R3+0x30] ;  /* 0x0000300003487983 */ /* 0x000f680000100c00 */
[----:B------:R-:W5:Y:S01]  /*3700*/  LDL.128 R80, [R3+-0x1fc0] ;  /* 0xffe0400003507983 */ /* 0x000f620000100c00 */
[----:B------:R-:W-:-:S02]  /*3710*/  MOV R90, R20 ;  /* 0x00000014005a7202 */ /* 0x000fc40000000f00 */
[----:B------:R-:W-:Y:S01]  /*3720*/  MOV R91, R21 ;  /* 0x00000015005b7202 */ /* 0x000fe20000000f00 */
[----:B------:R-:W5:Y:S04]  /*3730*/  LDL.128 R4, [R3+0x40] ;  /* 0x0000400003047983 */ /* 0x000f680000100c00 */
[----:B------:R-:W5:Y:S04]  /*3740*/  LDL.128 R8, [R3+-0x1fb0] ;  /* 0xffe0500003087983 */ /* 0x000f680000100c00 */
[----:B------:R-:W5:Y:S04]  /*3750*/  LDL.128 R12, [R3+0x50] ;  /* 0x00005000030c7983 */ /* 0x000f680000100c00 */
[----:B------:R-:W5:Y:S04]  /*3760*/  LDL.128 R16, [R3+-0x1fa0] ;  /* 0xffe0600003107983 */ /* 0x000f680000100c00 */
[----:B------:R-:W5:Y:S04]  /*3770*/  LDL.128 R20, [R3+0x60] ;  /* 0x0000600003147983 */ /* 0x000f680000100c00 */
[----:B------:R-:W5:Y:S04]  /*3780*/  LDL.128 R24, [R3+-0x1f90] ;  /* 0xffe0700003187983 */ /* 0x000f680000100c00 */
[----:B------:R-:W5:Y:S04]  /*3790*/  LDL.128 R28, [R3+0x70] ;  /* 0x00007000031c7983 */ /* 0x000f680000100c00 */
[----:B------:R-:W5:Y:S04]  /*37a0*/  LDL.128 R32, [R3+-0x1f80] ;  /* 0xffe0800003207983 */ /* 0x000f680000100c00 */
[----:B------:R-:W5:Y:S04]  /*37b0*/  LDL.128 R44, [R3+0x90] ;  /* 0x00009000032c7983 */ /* 0x000f680000100c00 */
[----:B------:R-:W5:Y:S04]  /*37c0*/  LDL.128 R84, [R3+0xe0] ;  /* 0x0000e00003547983 */ /* 0x000f680000100c00 */
[----:B--2---:R-:W-:Y:S04]  /*37d0*/  STG.E desc[UR8][R90.64+-0x400], R36 ;  /* 0xfffc00245a007986 */ /* 0x004fe8000c101908 */
[----:B------:R-:W-:Y:S04]  /*37e0*/  STG.E desc[UR8][R90.64+-0x3fc], R37 ;  /* 0xfffc04255a007986 */ /* 0x000fe8000c101908 */
[----:B------:R-:W-:Y:S04]  /*37f0*/  STG.E desc[UR8][R90.64+-0x3f8], R38 ;  /* 0xfffc08265a007986 */ /* 0x000fe8000c101908 */
[----:B------:R0:W-:Y:S04]  /*3800*/  STG.E desc[UR8][R90.64+-0x3f4], R39 ;  /* 0xfffc0c275a007986 */ /* 0x0001e8000c101908 */
[----:B---3--:R-:W-:Y:S04]  /*3810*/  STG.E desc[UR8][R90.64], R40 ;  /* 0x000000285a007986 */ /* 0x008fe8000c101908 */
[----:B------:R-:W-:Y:S04]  /*3820*/  STG.E desc[UR8][R90.64+0x4], R41 ;  /* 0x000004295a007986 */ /* 0x000fe8000c101908 */
[----:B------:R-:W-:Y:S04]  /*3830*/  STG.E desc[UR8][R90.64+0x8], R42 ;  /* 0x0000082a5a007986 */ /* 0x000fe8000c101908 */
[----:B------:R1:W-:Y:S04]  /*3840*/  STG.E desc[UR8][R90.64+0xc], R43 ;  /* 0x00000c2b5a007986 */ /* 0x0003e8000c101908 */
[----:B----4-:R-:W-:Y:S04]  /*3850*/  STG.E desc[UR8][R90.64+-0x3f0], R76 ;  /* 0xfffc104c5a007986 */ /* 0x010fe8000c101908 */
[----:B------:R-:W-:Y:S04]  /*3860*/  STG.E desc[UR8][R90.64+-0x3ec], R77 ;  /* 0xfffc144d5a007986 */ /* 0x000fe8000c101908 */
[----:B------:R-:W-:Y:S04]  /*3870*/  STG.E desc[UR8][R90.64+-0x3e8], R78 ;  /* 0xfffc184e5a007986 */ /* 0x000fe8000c101908 */
[----:B------:R-:W-:Y:S04]  /*3880*/  STG.E desc[UR8][R90.64+-0x3e4], R79 ;  /* 0xfffc1c4f5a007986 */ /* 0x000fe8000c101908 */
[----:B-----5:R-:W-:Y:S04]  /*3890*/  STG.E desc[UR8][R90.64+0x10], R60 ;  /* 0x0000103c5a007986 */ /* 0x020fe8000c101908 */
[----:B------:R-:W-:Y:S04]  /*38a0*/  STG.E desc[UR8][R90.64+0x14], R61 ;  /* 0x0000143d5a007986 */ /* 0x000fe8000c101908 */
[----:B------:R-:W-:Y:S04]  /*38b0*/  STG.E desc[UR8][R90.64+0x18], R62 ;  /* 0x0000183e5a007986 */ /* 0x000fe8000c101908 */
[----:B------:R-:W-:Y:S04]  /*38c0*/  STG.E desc[UR8][R90.64+0x1c], R63 ;  /* 0x00001c3f5a007986 */ /* 0x000fe8000c101908 */
[----:B------:R-:W-:Y:S04]  /*38d0*/  STG.E desc[UR8][R90.64+-0x3e0], R48 ;  /* 0xfffc20305a007986 */ /* 0x000fe8000c101908 */
[----:B------:R-:W-:Y:S04]  /*38e0*/  STG.E desc[UR8][R90.64+-0x3dc], R49 ;  /* 0xfffc24315a007986 */ /* 0x000fe8000c101908 */
[----:B------:R-:W-:Y:S04]  /*38f0*/  STG.E desc[UR8][R90.64+-0x3d8], R50 ;  /* 0xfffc28325a007986 */ /* 0x000fe8000c101908 */
[----:B------:R2:W-:Y:S04]  /*3900*/  STG.E desc[UR8][R90.64+-0x3d4], R51 ;  /* 0xfffc2c335a007986 */ /* 0x0005e8000c101908 */
        /* <DEDUP_REMOVED lines=24> */
[----:B0-----:R-:W5:Y:S04]  /*3a90*/  LDL.128 R36, [R3+0x80] ;  /* 0x0000800003247983 */ /* 0x001f680000100c00 */
[----:B-1----:R-:W5:Y:S04]  /*3aa0*/  LDL.128 R40, [R3+-0x1f70] ;  /* 0xffe0900003287983 */ /* 0x002f680000100c00 */
[----:B--2---:R-:W2:Y:S04]  /*3ab0*/  LDL.128 R48, [R3+-0x1f60] ;  /* 0xffe0a00003307983 */ /* 0x004ea80000100c00 */
[----:B---3--:R-:W3:Y:S04]  /*3ac0*/  LDL.128 R52, [R3+0xa0] ;  /* 0x0000a00003347983 */ /* 0x008ee80000100c00 */
[----:B----4-:R-:W4:Y:S04]  /*3ad0*/  LDL.128 R56, [R3+-0x1f50] ;  /* 0xffe0b00003387983 */ /* 0x010f280000100c00 */
[----:B------:R-:W4:Y:S04]  /*3ae0*/  LDL.128 R60, [R3+0xb0] ;  /* 0x0000b000033c7983 */ /* 0x000f280000100c00 */
[----:B-----5:R-:W5:Y:S04]  /*3af0*/  LDL.128 R64, [R3+-0x1f40] ;  /* 0xffe0c00003407983 */ /* 0x020f680000100c00 */
[----:B------:R-:W5:Y:S04]  /*3b00*/  LDL.128 R68, [R3+0xc0] ;  /* 0x0000c00003447983 */ /* 0x000f680000100c00 */
[----:B------:R-:W5:Y:S04]  /*3b10*/  LDL.128 R72, [R3+-0x1f30] ;  /* 0xffe0d00003487983 */ /* 0x000f680000100c00 */
[----:B------:R-:W5:Y:S04]  /*3b20*/  LDL.128 R76, [R3+0xd0] ;  /* 0x0000d000034c7983 */ /* 0x000f680000100c00 */
[----:B------:R0:W5:Y:S04]  /*3b30*/  LDL.128 R80, [R3+-0x1f20] ;  /* 0xffe0e00003507983 */ /* 0x0001680000100c00 */
[----:B------:R-:W-:Y:S04]  /*3b40*/  STG.E desc[UR8][R90.64+0x50], R4 ;  /* 0x000050045a007986 */ /* 0x000fe8000c101908 */
        /* <DEDUP_REMOVED lines=36> */
[----:B------:R-:W-:Y:S01]  /*3d90*/  STG.E desc[UR8][R90.64+0xfc], R87 ;  /* 0x0000fc575a007986 */ /* 0x000fe2000c101908 */
[----:B------:R-:W-:-:S04]  /*3da0*/  UIADD3 UR4, UPT, UPT, UR4, 0x40, URZ ;  /* 0x0000004004047890 */ /* 0x000fc8000fffe0ff */
[----:B------:R-:W-:Y:S01]  /*3db0*/  UISETP.NE.AND UP0, UPT, UR4, 0x80, UPT ;  /* 0x000000800400788c */ /* 0x000fe2000bf05270 */
[----:B------:R1:W-:Y:S01]  /*3dc0*/  STG.E desc[UR8][R90.64+0x70], R20 ;  /* 0x000070145a007986 */ /* 0x0003e2000c101908 */
[----:B0-----:R-:W-:-:S03]  /*3dd0*/  IADD3 R3, PT, PT, R3, 0x100, RZ ;  /* 0x0000010003037810 */ /* 0x001fc60007ffe0ff */
[----:B------:R0:W-:Y:S01]  /*3de0*/  STG.E desc[UR8][R90.64+0x74], R21 ;  /* 0x000074155a007986 */ /* 0x0001e2000c101908 */
[----:B-1----:R-:W-:-:S04]  /*3df0*/  IADD3 R20, P0, PT, R90, 0x100, RZ ;  /* 0x000001005a147810 */ /* 0x002fc80007f1e0ff */
[----:B0-----:R-:W-:Y:S01]  /*3e00*/  IADD3.X R21, PT, PT, RZ, R91, RZ, P0, !PT ;  /* 0x0000005bff157210 */ /* 0x001fe200007fe4ff */
[----:B------:R0:W-:Y:S04]  /*3e10*/  STG.E desc[UR8][R90.64+0x90], R36 ;  /* 0x000090245a007986 */ /* 0x0001e8000c101908 */
[----:B------:R0:W-:Y:S04]  /*3e20*/  STG.E desc[UR8][R90.64+0x94], R37 ;  /* 0x000094255a007986 */ /* 0x0001e8000c101908 */
[----:B------:R0:W-:Y:S04]  /*3e30*/  STG.E desc[UR8][R90.64+0x98], R38 ;  /* 0x000098265a007986 */ /* 0x0001e8000c101908 */
[----:B------:R0:W-:Y:S04]  /*3e40*/  STG.E desc[UR8][R90.64+0x9c], R39 ;  /* 0x00009c275a007986 */ /* 0x0001e8000c101908 */
[----:B------:R0:W-:Y:S04]  /*3e50*/  STG.E desc[UR8][R90.64+-0x360], R40 ;  /* 0xfffca0285a007986 */ /* 0x0001e8000c101908 */
[----:B------:R0:W-:Y:S04]  /*3e60*/  STG.E desc[UR8][R90.64+-0x35c], R41 ;  /* 0xfffca4295a007986 */ /* 0x0001e8000c101908 */
[----:B------:R0:W-:Y:S04]  /*3e70*/  STG.E desc[UR8][R90.64+-0x358], R42 ;  /* 0xfffca82a5a007986 */ /* 0x0001e8000c101908 */
[----:B------:R0:W-:Y:S04]  /*3e80*/  STG.E desc[UR8][R90.64+-0x354], R43 ;  /* 0xfffcac2b5a007986 */ /* 0x0001e8000c101908 */
[----:B--2---:R0:W-:Y:S04]  /*3e90*/  STG.E desc[UR8][R90.64+-0x350], R48 ;  /* 0xfffcb0305a007986 */ /* 0x0041e8000c101908 */
[----:B------:R0:W-:Y:S04]  /*3ea0*/  STG.E desc[UR8][R90.64+-0x34c], R49 ;  /* 0xfffcb4315a007986 */ /* 0x0001e8000c101908 */
[----:B------:R0:W-:Y:S04]  /*3eb0*/  STG.E desc[UR8][R90.64+-0x348], R50 ;  /* 0xfffcb8325a007986 */ /* 0x0001e8000c101908 */
[----:B------:R0:W-:Y:S04]  /*3ec0*/  STG.E desc[UR8][R90.64+-0x344], R51 ;  /* 0xfffcbc335a007986 */ /* 0x0001e8000c101908 */
[----:B---3--:R0:W-:Y:S04]  /*3ed0*/  STG.E desc[UR8][R90.64+0xb0], R52 ;  /* 0x0000b0345a007986 */ /* 0x0081e8000c101908 */
[----:B------:R0:W-:Y:S04]  /*3ee0*/  STG.E desc[UR8][R90.64+0xb4], R53 ;  /* 0x0000b4355a007986 */ /* 0x0001e8000c101908 */
[----:B------:R0:W-:Y:S04]  /*3ef0*/  STG.E desc[UR8][R90.64+0xb8], R54 ;  /* 0x0000b8365a007986 */ /* 0x0001e8000c101908 */
[----:B------:R0:W-:Y:S04]  /*3f00*/  STG.E desc[UR8][R90.64+0xbc], R55 ;  /* 0x0000bc375a007986 */ /* 0x0001e8000c101908 */
[----:B----4-:R0:W-:Y:S04]  /*3f10*/  STG.E desc[UR8][R90.64+-0x340], R56 ;  /* 0xfffcc0385a007986 */ /* 0x0101e8000c101908 */
[----:B------:R0:W-:Y:S04]  /*3f20*/  STG.E desc[UR8][R90.64+-0x33c], R57 ;  /* 0xfffcc4395a007986 */ /* 0x0001e8000c101908 */
[----:B------:R0:W-:Y:S04]  /*3f30*/  STG.E desc[UR8][R90.64+-0x338], R58 ;  /* 0xfffcc83a5a007986 */ /* 0x0001e8000c101908 */
[----:B------:R0:W-:Y:S04]  /*3f40*/  STG.E desc[UR8][R90.64+-0x334], R59 ;  /* 0xfffccc3b5a007986 */ /* 0x0001e8000c101908 */
[----:B------:R0:W-:Y:S04]  /*3f50*/  STG.E desc[UR8][R90.64+0xc0], R60 ;  /* 0x0000c03c5a007986 */ /* 0x0001e8000c101908 */
[----:B------:R0:W-:Y:S04]  /*3f60*/  STG.E desc[UR8][R90.64+0xc4], R61 ;  /* 0x0000c43d5a007986 */ /* 0x0001e8000c101908 */
[----:B------:R0:W-:Y:S04]  /*3f70*/  STG.E desc[UR8][R90.64+0xc8], R62 ;  /* 0x0000c83e5a007986 */ /* 0x0001e8000c101908 */
[----:B------:R0:W-:Y:S04]  /*3f80*/  STG.E desc[UR8][R90.64+0xcc], R63 ;  /* 0x0000cc3f5a007986 */ /* 0x0001e8000c101908 */
[----:B-----5:R0:W-:Y:S04]  /*3f90*/  STG.E desc[UR8][R90.64+-0x330], R64 ;  /* 0xfffcd0405a007986 */ /* 0x0201e8000c101908 */
        /* <DEDUP_REMOVED lines=18> */
[----:B------:R0:W-:Y:S01]  /*40c0*/  STG.E desc[UR8][R90.64+-0x304], R83 ;  /* 0xfffcfc535a007986 */ /* 0x0001e2000c101908 */
[----:B------:R-:W-:Y:S05]  /*40d0*/  BRA.U UP0, `(.L_x_6) ;  /* 0xfffffff500607547 */ /* 0x000fea000b83ffff */
[----:B------:R-:W-:Y:S05]  /*40e0*/  @P1 BRA `(.L_x_7) ;  /* 0xfffffff400341947 */ /* 0x000fea000383ffff */
[----:B------:R-:W-:Y:S05]  /*40f0*/  EXIT ;  /* 0x000000000000794d */ /* 0x000fea0003800000 */
.L_x_8:
[----:B------:R-:W-:-:S00]  /*4100*/  BRA `(.L_x_8) ;  /* 0xfffffffc00fc7947 */ /* 0x000fc0000383ffff */
[----:B------:R-:W-:-:S00]  /*4110*/  NOP ;  /* 0x0000000000007918 */ /* 0x000fc00000000000 */
        /* <DEDUP_REMOVED lines=14> */
.L_x_9:


//--------------------- .nv.shared.mymatmul_kernel0 --------------------------
	.section	.nv.shared.mymatmul_kernel0,"aw",@nobits
	.sectionflags	@""
	.align	4
.nv.shared.mymatmul_kernel0:
	.zero		13312


//--------------------- .nv.shared.reserved.0     --------------------------
	.section	.nv.shared.reserved.0,"aw",@nobits
	.weak		__nv_reservedSMEM_offset_0_alias
	.size		__nv_reservedSMEM_offset_0_alias, 0, 64
	.other		__nv_reservedSMEM_offset_0_alias,@"STO_CUDA_RESERVED_SHARED STV_DEFAULT"
__nv_reservedSMEM_offset_0_alias:
	.zero		0
	.zero		64


//--------------------- .nv.constant0.mymatmul_kernel0 --------------------------
	.section	.nv.constant0.mymatmul_kernel0,"a",@progbits
	.sectionflags	@""
	.align	4
.nv.constant0.mymatmul_kernel0:
	.zero		920


//--------------------- SYMBOLS --------------------------

	.type		.nv.reservedSmem.offset0,@object
	.size		.nv.reservedSmem.offset0,0x4
	.type		.nv.reservedSmem.cap,@object
	.size		.nv.reservedSmem.cap,0x4
